	.target	sm_90a

	.elftype	@"ET_EXEC"


//--------------------- .note.nv.tkinfo           --------------------------
	.section	.note.nv.tkinfo,"",@"SHT_NOTE"
	.sectionflags	@"SHF_NOTE_NV_TKINFO"
	.tkinfo
        /*0018*/ 	.word	0x00000002
        /*0030*/ 	.string	""
        /*0030*/ 	.string	"ptxas"
        /*0030*/ 	.string	"Cuda compilation tools, release 13.0, V13.0.88"
        /*0030*/ 	.string	"Build cuda_13.0.r13.0/compiler.36424714_0"
        /*0030*/ 	.string	"-v  -suppress-debug-info  -lineinfo  -arch sm_90a "



//--------------------- .note.nv.cuinfo           --------------------------
	.section	.note.nv.cuinfo,"",@"SHT_NOTE"
	.sectionflags	@"SHF_NOTE_NV_CUINFO"
        /*0018*/ 	.short	0x0002
        /*001a*/ 	.short	0x005a
        /*001c*/ 	.short	0x0082
	.zero		2


//--------------------- .nv.info                  --------------------------
	.section	.nv.info,"",@"SHT_CUDA_INFO"
	.align	4


	//----- nvinfo : EIATTR_REGCOUNT
	.align		4
        /*0000*/ 	.byte	0x04, 0x2f
        /*0002*/ 	.short	(.L_1 - .L_0)
	.align		4
.L_0:
        /*0004*/ 	.word	index@(matmul_kernel)
        /*0008*/ 	.word	0x00000040


	//----- nvinfo : EIATTR_FRAME_SIZE
	.align		4
.L_1:
        /*000c*/ 	.byte	0x04, 0x11
        /*000e*/ 	.short	(.L_3 - .L_2)
	.align		4
.L_2:
        /*0010*/ 	.word	index@(matmul_kernel)
        /*0014*/ 	.word	0x00000000


	//----- nvinfo : EIATTR_MIN_STACK_SIZE
	.align		4
.L_3:
        /*0018*/ 	.byte	0x04, 0x12
        /*001a*/ 	.short	(.L_5 - .L_4)
	.align		4
.L_4:
        /*001c*/ 	.word	index@(matmul_kernel)
        /*0020*/ 	.word	0x00000000
.L_5:


//--------------------- .nv.compat                --------------------------
	.section	.nv.compat,"",@"SHT_CUDA_COMPAT_INFO"
	.align	4
        /*0000*/ 	.byte	0x02, 0x09, 0x01, 0x00, 0x02, 0x02, 0x04, 0x00, 0x02, 0x05, 0x05, 0x00, 0x03, 0x07, 0x01, 0x01
        /*0010*/ 	.byte	0x02, 0x03, 0x00, 0x00, 0x02, 0x06, 0x01, 0x00, 0x04, 0x0b, 0x08, 0x00, 0x00, 0x00, 0x00, 0x00
        /*0020*/ 	.byte	0x00, 0x00, 0x00, 0x00


//--------------------- .nv.info.matmul_kernel    --------------------------
	.section	.nv.info.matmul_kernel,"",@"SHT_CUDA_INFO"
	.sectionflags	@""
	.align	4


	//----- nvinfo : EIATTR_CUDA_API_VERSION
	.align		4
        /*0000*/ 	.byte	0x04, 0x37
        /*0002*/ 	.short	(.L_7 - .L_6)
.L_6:
        /*0004*/ 	.word	0x00000082


	//----- nvinfo : EIATTR_KPARAM_INFO
	.align		4
.L_7:
        /*0008*/ 	.byte	0x04, 0x17
        /*000a*/ 	.short	(.L_9 - .L_8)
.L_8:
        /*000c*/ 	.word	0x00000000
        /*0010*/ 	.short	0x000d
        /*0012*/ 	.short	0x0048
        /*0014*/ 	.byte	0x00, 0xf4, 0x21, 0x00


	//----- nvinfo : EIATTR_KPARAM_INFO
	.align		4
.L_9:
        /*0018*/ 	.byte	0x04, 0x17
        /*001a*/ 	.short	(.L_11 - .L_10)
.L_10:
        /*001c*/ 	.word	0x00000000
        /*0020*/ 	.short	0x000c
        /*0022*/ 	.short	0x0040
        /*0024*/ 	.byte	0x00, 0xf4, 0x21, 0x00


	//----- nvinfo : EIATTR_KPARAM_INFO
	.align		4
.L_11:
        /*0028*/ 	.byte	0x04, 0x17
        /*002a*/ 	.short	(.L_13 - .L_12)
.L_12:
        /*002c*/ 	.word	0x00000000
        /*0030*/ 	.short	0x000b
        /*0032*/ 	.short	0x0038
        /*0034*/ 	.byte	0x00, 0xf0, 0x11, 0x00


	//----- nvinfo : EIATTR_KPARAM_INFO
	.align		4
.L_13:
        /*0038*/ 	.byte	0x04, 0x17
        /*003a*/ 	.short	(.L_15 - .L_14)
.L_14:
        /*003c*/ 	.word	0x00000000
        /*0040*/ 	.short	0x000a
        /*0042*/ 	.short	0x0034
        /*0044*/ 	.byte	0x00, 0xf0, 0x11, 0x00


	//----- nvinfo : EIATTR_KPARAM_INFO
	.align		4
.L_15:
        /*0048*/ 	.byte	0x04, 0x17
        /*004a*/ 	.short	(.L_17 - .L_16)
.L_16:
        /*004c*/ 	.word	0x00000000
        /*0050*/ 	.short	0x0009
        /*0052*/ 	.short	0x0030
        /*0054*/ 	.byte	0x00, 0xf0, 0x11, 0x00


	//----- nvinfo : EIATTR_KPARAM_INFO
	.align		4
.L_17:
        /*0058*/ 	.byte	0x04, 0x17
        /*005a*/ 	.short	(.L_19 - .L_18)
.L_18:
        /*005c*/ 	.word	0x00000000
        /*0060*/ 	.short	0x0008
        /*0062*/ 	.short	0x002c
        /*0064*/ 	.byte	0x00, 0xf0, 0x11, 0x00


	//----- nvinfo : EIATTR_KPARAM_INFO
	.align		4
.L_19:
        /*0068*/ 	.byte	0x04, 0x17
        /*006a*/ 	.short	(.L_21 - .L_20)
.L_20:
        /*006c*/ 	.word	0x00000000
        /*0070*/ 	.short	0x0007
        /*0072*/ 	.short	0x0028
        /*0074*/ 	.byte	0x00, 0xf0, 0x11, 0x00


	//----- nvinfo : EIATTR_KPARAM_INFO
	.align		4
.L_21:
        /*0078*/ 	.byte	0x04, 0x17
        /*007a*/ 	.short	(.L_23 - .L_22)
.L_22:
        /*007c*/ 	.word	0x00000000
        /*0080*/ 	.short	0x0006
        /*0082*/ 	.short	0x0024
        /*0084*/ 	.byte	0x00, 0xf0, 0x11, 0x00


	//----- nvinfo : EIATTR_KPARAM_INFO
	.align		4
.L_23:
        /*0088*/ 	.byte	0x04, 0x17
        /*008a*/ 	.short	(.L_25 - .L_24)
.L_24:
        /*008c*/ 	.word	0x00000000
        /*0090*/ 	.short	0x0005
        /*0092*/ 	.short	0x0020
        /*0094*/ 	.byte	0x00, 0xf0, 0x11, 0x00


	//----- nvinfo : EIATTR_KPARAM_INFO
	.align		4
.L_25:
        /*0098*/ 	.byte	0x04, 0x17
        /*009a*/ 	.short	(.L_27 - .L_26)
.L_26:
        /*009c*/ 	.word	0x00000000
        /*00a0*/ 	.short	0x0004
        /*00a2*/ 	.short	0x001c
        /*00a4*/ 	.byte	0x00, 0xf0, 0x11, 0x00


	//----- nvinfo : EIATTR_KPARAM_INFO
	.align		4
.L_27:
        /*00a8*/ 	.byte	0x04, 0x17
        /*00aa*/ 	.short	(.L_29 - .L_28)
.L_28:
        /*00ac*/ 	.word	0x00000000
        /*00b0*/ 	.short	0x0003
        /*00b2*/ 	.short	0x0018
        /*00b4*/ 	.byte	0x00, 0xf0, 0x11, 0x00


	//----- nvinfo : EIATTR_KPARAM_INFO
	.align		4
.L_29:
        /*00b8*/ 	.byte	0x04, 0x17
        /*00ba*/ 	.short	(.L_31 - .L_30)
.L_30:
        /*00bc*/ 	.word	0x00000000
        /*00c0*/ 	.short	0x0002
        /*00c2*/ 	.short	0x0010
        /*00c4*/ 	.byte	0x00, 0xf4, 0x21, 0x00


	//----- nvinfo : EIATTR_KPARAM_INFO
	.align		4
.L_31:
        /*00c8*/ 	.byte	0x04, 0x17
        /*00ca*/ 	.short	(.L_33 - .L_32)
.L_32:
        /*00cc*/ 	.word	0x00000000
        /*00d0*/ 	.short	0x0001
        /*00d2*/ 	.short	0x0008
        /*00d4*/ 	.byte	0x00, 0xf4, 0x21, 0x00


	//----- nvinfo : EIATTR_KPARAM_INFO
	.align		4
.L_33:
        /*00d8*/ 	.byte	0x04, 0x17
        /*00da*/ 	.short	(.L_35 - .L_34)
.L_34:
        /*00dc*/ 	.word	0x00000000
        /*00e0*/ 	.short	0x0000
        /*00e2*/ 	.short	0x0000
        /*00e4*/ 	.byte	0x00, 0xf4, 0x21, 0x00


	//----- nvinfo : EIATTR_SPARSE_MMA_MASK
	.align		4
.L_35:
        /*00e8*/ 	.byte	0x03, 0x50
        /*00ea*/ 	.short	0x0000


	//----- nvinfo : EIATTR_MAXREG_COUNT
	.align		4
        /*00ec*/ 	.byte	0x03, 0x1b
        /*00ee*/ 	.short	0x00ff


	//----- nvinfo : EIATTR_NUM_BARRIERS
	.align		4
        /*00f0*/ 	.byte	0x02, 0x4c
        /*00f2*/ 	.byte	0x01
	.zero		1


	//----- nvinfo : EIATTR_MERCURY_ISA_VERSION
	.align		4
        /*00f4*/ 	.byte	0x03, 0x5f
        /*00f6*/ 	.short	0x0101


	//----- nvinfo : EIATTR_EXIT_INSTR_OFFSETS
	.align		4
        /*00f8*/ 	.byte	0x04, 0x1c
        /*00fa*/ 	.short	(.L_37 - .L_36)


	//   ....[0]....
.L_36:
        /*00fc*/ 	.word	0x00001b60


	//   ....[1]....
        /*0100*/ 	.word	0x00001b90


	//----- nvinfo : EIATTR_REQNTID
	.align		4
.L_37:
        /*0104*/ 	.byte	0x04, 0x10
        /*0106*/ 	.short	(.L_39 - .L_38)
.L_38:
        /*0108*/ 	.word	0x00000100
        /*010c*/ 	.word	0x00000001
        /*0110*/ 	.word	0x00000001


	//----- nvinfo : EIATTR_CBANK_PARAM_SIZE
	.align		4
.L_39:
        /*0114*/ 	.byte	0x03, 0x19
        /*0116*/ 	.short	0x0050


	//----- nvinfo : EIATTR_PARAM_CBANK
	.align		4
        /*0118*/ 	.byte	0x04, 0x0a
        /*011a*/ 	.short	(.L_41 - .L_40)
	.align		4
.L_40:
        /*011c*/ 	.word	index@(.nv.constant0.matmul_kernel)
        /*0120*/ 	.short	0x0210
        /*0122*/ 	.short	0x0050


	//----- nvinfo : EIATTR_SW_WAR
	.align		4
.L_41:
        /*0124*/ 	.byte	0x04, 0x36
        /*0126*/ 	.short	(.L_43 - .L_42)
.L_42:
        /*0128*/ 	.word	0x00000008
.L_43:


//--------------------- .nv.callgraph             --------------------------
	.section	.nv.callgraph,"",@"SHT_CUDA_CALLGRAPH"
	.align	4
	.sectionentsize	8
	.align		4
        /*0000*/ 	.word	0x00000000
	.align		4
        /*0004*/ 	.word	0xffffffff
	.align		4
        /*0008*/ 	.word	0x00000000
	.align		4
        /*000c*/ 	.word	0xfffffffe
	.align		4
        /*0010*/ 	.word	0x00000000
	.align		4
        /*0014*/ 	.word	0xfffffffd
	.align		4
        /*0018*/ 	.word	0x00000000
	.align		4
        /*001c*/ 	.word	0xfffffffc


//--------------------- .text.matmul_kernel       --------------------------
	.section	.text.matmul_kernel,"ax",@progbits
	.align	128
        .global         matmul_kernel
        .type           matmul_kernel,@function
        .size           matmul_kernel,(.L_x_3 - matmul_kernel)
        .other          matmul_kernel,@"STO_CUDA_ENTRY STV_DEFAULT"
matmul_kernel:
.text.matmul_kernel:
[----:B------:R-:W-:Y:S08]  /*0000*/  LDC R1, c[0x0][0x28] ;  /* 0x00000a00ff017b82 */ /* 0x000ff00000000800 */
[----:B------:R-:W0:Y:S01]  /*0010*/  LDC.64 R10, c[0x0][0x228] ;  /* 0x00008a00ff0a7b82 */ /* 0x000e220000000a00 */
[----:B------:R-:W1:Y:S01]  /*0020*/  S2R R5, SR_CTAID.X ;  /* 0x0000000000057919 */ /* 0x000e620000002500 */
[----:B------:R-:W-:Y:S01]  /*0030*/  ULDC.64 UR16, c[0x0][0x208] ;  /* 0x0000820000107ab9 */ /* 0x000fe20000000a00 */
[----:B------:R-:W-:-:S02]  /*0040*/  CS2R R24, SRZ ;  /* 0x0000000000187805 */ /* 0x000fc4000001ff00 */
[----:B------:R-:W-:-:S03]  /*0050*/  CS2R R26, SRZ ;  /* 0x00000000001a7805 */ /* 0x000fc6000001ff00 */
[----:B------:R-:W2:Y:S01]  /*0060*/  S2UR UR12, SR_CgaCtaId ;  /* 0x00000000000c79c3 */ /* 0x000ea20000008800 */
[----:B0-----:R-:W-:-:S05]  /*0070*/  VIADD R0, R11, 0xf ;  /* 0x0000000f0b007836 */ /* 0x001fca0000000000 */
[----:B------:R-:W-:-:S04]  /*0080*/  SHF.R.S32.HI R3, RZ, 0x1f, R0 ;  /* 0x0000001fff037819 */ /* 0x000fc80000011400 */
[----:B------:R-:W-:Y:S02]  /*0090*/  LEA.HI R3, R3, R0, RZ, 0x4 ;  /* 0x0000000003037211 */ /* 0x000fe400078f20ff */
[----:B-1----:R-:W-:Y:S02]  /*00a0*/  IABS R8, R5 ;  /* 0x0000000500087213 */ /* 0x002fe40000000000 */
[----:B------:R-:W-:-:S05]  /*00b0*/  SHF.R.S32.HI R3, RZ, 0x4, R3 ;  /* 0x00000004ff037819 */ /* 0x000fca0000011403 */
[----:B------:R-:W-:-:S05]  /*00c0*/  IMAD.SHL.U32 R4, R3, 0x8, RZ ;  /* 0x0000000803047824 */ /* 0x000fca00078e00ff */
[-C--:B------:R-:W-:Y:S02]  /*00d0*/  IABS R7, R4.reuse ;  /* 0x0000000400077213 */ /* 0x080fe40000000000 */
[----:B------:R-:W-:Y:S02]  /*00e0*/  IABS R12, R4 ;  /* 0x00000004000c7213 */ /* 0x000fe40000000000 */
[----:B------:R-:W0:Y:S08]  /*00f0*/  I2F.RP R0, R7 ;  /* 0x0000000700007306 */ /* 0x000e300000209400 */
[----:B0-----:R-:W0:Y:S02]  /*0100*/  MUFU.RCP R0, R0 ;  /* 0x0000000000007308 */ /* 0x001e240000001000 */
[----:B0-----:R-:W-:-:S02]  /*0110*/  VIADD R2, R0, 0xffffffe ;  /* 0x0ffffffe00027836 */ /* 0x001fc40000000000 */
[----:B------:R-:W-:-:S04]  /*0120*/  IMAD.MOV R0, RZ, RZ, -R12 ;  /* 0x000000ffff007224 */ /* 0x000fc800078e0a0c */
[----:B------:R0:W1:Y:S02]  /*0130*/  F2I.FTZ.U32.TRUNC.NTZ R3, R2 ;  /* 0x0000000200037305 */ /* 0x000064000021f000 */
[----:B0-----:R-:W-:Y:S02]  /*0140*/  IMAD.MOV.U32 R2, RZ, RZ, RZ ;  /* 0x000000ffff027224 */ /* 0x001fe400078e00ff */
[----:B-1----:R-:W-:-:S04]  /*0150*/  IMAD.MOV R6, RZ, RZ, -R3 ;  /* 0x000000ffff067224 */ /* 0x002fc800078e0a03 */
[----:B------:R-:W-:Y:S02]  /*0160*/  IMAD R9, R6, R7, RZ ;  /* 0x0000000706097224 */ /* 0x000fe400078e02ff */
[----:B------:R-:W-:Y:S02]  /*0170*/  IMAD.MOV.U32 R6, RZ, RZ, R8 ;  /* 0x000000ffff067224 */ /* 0x000fe400078e0008 */
[----:B------:R-:W-:-:S06]  /*0180*/  IMAD.HI.U32 R3, R3, R9, R2 ;  /* 0x0000000903037227 */ /* 0x000fcc00078e0002 */
[----:B------:R-:W-:-:S04]  /*0190*/  IMAD.HI.U32 R3, R3, R6, RZ ;  /* 0x0000000603037227 */ /* 0x000fc800078e00ff */
[----:B------:R-:W-:-:S05]  /*01a0*/  IMAD R0, R3, R0, R6 ;  /* 0x0000000003007224 */ /* 0x000fca00078e0206 */
[----:B------:R-:W-:-:S13]  /*01b0*/  ISETP.GT.U32.AND P1, PT, R7, R0, PT ;  /* 0x000000000700720c */ /* 0x000fda0003f24070 */
[----:B------:R-:W-:Y:S02]  /*01c0*/  @!P1 IMAD.IADD R0, R0, 0x1, -R7 ;  /* 0x0000000100009824 */ /* 0x000fe400078e0a07 */
[----:B------:R-:W-:Y:S01]  /*01d0*/  @!P1 VIADD R3, R3, 0x1 ;  /* 0x0000000103039836 */ /* 0x000fe20000000000 */
[----:B------:R-:W-:Y:S02]  /*01e0*/  ISETP.NE.AND P1, PT, R4, RZ, PT ;  /* 0x000000ff0400720c */ /* 0x000fe40003f25270 */
[----:B------:R-:W-:Y:S02]  /*01f0*/  ISETP.GE.U32.AND P0, PT, R0, R7, PT ;  /* 0x000000070000720c */ /* 0x000fe40003f06070 */
[----:B------:R-:W-:-:S04]  /*0200*/  LOP3.LUT R0, R5, R4, RZ, 0x3c, !PT ;  /* 0x0000000405007212 */ /* 0x000fc800078e3cff */
[----:B------:R-:W-:Y:S01]  /*0210*/  ISETP.GE.AND P2, PT, R0, RZ, PT ;  /* 0x000000ff0000720c */ /* 0x000fe20003f46270 */
[----:B------:R-:W-:-:S06]  /*0220*/  VIADD R0, R10, 0x7f ;  /* 0x0000007f0a007836 */ /* 0x000fcc0000000000 */
[----:B------:R-:W-:-:S04]  /*0230*/  @P0 VIADD R3, R3, 0x1 ;  /* 0x0000000103030836 */ /* 0x000fc80000000000 */
[----:B------:R-:W-:Y:S01]  /*0240*/  IMAD.MOV.U32 R2, RZ, RZ, R3 ;  /* 0x000000ffff027224 */ /* 0x000fe200078e0003 */
[----:B------:R-:W-:-:S03]  /*0250*/  SHF.R.S32.HI R3, RZ, 0x1f, R0 ;  /* 0x0000001fff037819 */ /* 0x000fc60000011400 */
[----:B------:R-:W-:Y:S01]  /*0260*/  @!P2 IMAD.MOV R2, RZ, RZ, -R2 ;  /* 0x000000ffff02a224 */ /* 0x000fe200078e0a02 */
[----:B------:R-:W-:Y:S02]  /*0270*/  @!P1 LOP3.LUT R2, RZ, R4, RZ, 0x33, !PT ;  /* 0x00000004ff029212 */ /* 0x000fe400078e33ff */
[----:B------:R-:W-:-:S03]  /*0280*/  LEA.HI R3, R3, R0, RZ, 0x7 ;  /* 0x0000000003037211 */ /* 0x000fc600078f38ff */
[----:B------:R-:W-:Y:S02]  /*0290*/  IMAD.SHL.U32 R6, R2, 0x8, RZ ;  /* 0x0000000802067824 */ /* 0x000fe400078e00ff */
[----:B------:R-:W-:-:S03]  /*02a0*/  IMAD.MOV R2, RZ, RZ, -R2 ;  /* 0x000000ffff027224 */ /* 0x000fc600078e0a02 */
[----:B------:R-:W-:Y:S01]  /*02b0*/  LEA.HI.SX32 R3, R3, -R6, 0x19 ;  /* 0x8000000603037211 */ /* 0x000fe200078fcaff */
[----:B------:R-:W-:-:S03]  /*02c0*/  IMAD R13, R4, R2, R5 ;  /* 0x00000002040d7224 */ /* 0x000fc600078e0205 */
[----:B------:R-:W-:-:S04]  /*02d0*/  VIMNMX R8, R3, 0x8, PT ;  /* 0x0000000803087848 */ /* 0x000fc80003fe0100 */
[-C--:B------:R-:W-:Y:S02]  /*02e0*/  IABS R7, R8.reuse ;  /* 0x0000000800077213 */ /* 0x080fe40000000000 */
[----:B------:R-:W-:Y:S02]  /*02f0*/  IABS R4, R8 ;  /* 0x0000000800047213 */ /* 0x000fe40000000000 */
[----:B------:R-:W0:Y:S01]  /*0300*/  I2F.RP R0, R7 ;  /* 0x0000000700007306 */ /* 0x000e220000209400 */
[C---:B------:R-:W-:Y:S02]  /*0310*/  R2UR UR5, R8.reuse ;  /* 0x00000000080572ca */ /* 0x040fe400000e0000 */
[----:B------:R-:W-:-:S11]  /*0320*/  R2UR UR6, R8 ;  /* 0x00000000080672ca */ /* 0x000fd600000e0000 */
[----:B------:R-:W-:Y:S01]  /*0330*/  UISETP.NE.AND UP0, UPT, UR5, URZ, UPT ;  /* 0x0000003f0500728c */ /* 0x000fe2000bf05270 */
[----:B0-----:R-:W0:Y:S02]  /*0340*/  MUFU.RCP R0, R0 ;  /* 0x0000000000007308 */ /* 0x001e240000001000 */
[----:B0-----:R-:W-:Y:S02]  /*0350*/  VIADD R3, R0, 0xffffffe ;  /* 0x0ffffffe00037836 */ /* 0x001fe40000000000 */
[----:B------:R-:W-:-:S04]  /*0360*/  IMAD.MOV R0, RZ, RZ, -R4 ;  /* 0x000000ffff007224 */ /* 0x000fc800078e0a04 */
[----:B------:R-:W0:Y:S02]  /*0370*/  F2I.FTZ.U32.TRUNC.NTZ R3, R3 ;  /* 0x0000000300037305 */ /* 0x000e24000021f000 */
[----:B0-----:R-:W-:-:S04]  /*0380*/  IMAD.MOV R9, RZ, RZ, -R3 ;  /* 0x000000ffff097224 */ /* 0x001fc800078e0a03 */
[----:B------:R-:W-:Y:S01]  /*0390*/  IMAD.MOV.U32 R2, RZ, RZ, R9 ;  /* 0x000000ffff027224 */ /* 0x000fe200078e0009 */
[----:B------:R-:W-:-:S03]  /*03a0*/  IABS R9, R13 ;  /* 0x0000000d00097213 */ /* 0x000fc60000000000 */
[----:B------:R-:W-:Y:S02]  /*03b0*/  IMAD R5, R2, R7, RZ ;  /* 0x0000000702057224 */ /* 0x000fe400078e02ff */
[----:B------:R-:W-:-:S04]  /*03c0*/  IMAD.MOV.U32 R2, RZ, RZ, RZ ;  /* 0x000000ffff027224 */ /* 0x000fc800078e00ff */
[----:B------:R-:W-:Y:S02]  /*03d0*/  IMAD.HI.U32 R2, R3, R5, R2 ;  /* 0x0000000503027227 */ /* 0x000fe400078e0002 */
[----:B------:R-:W0:Y:S04]  /*03e0*/  LDC R5, c[0x0][0x230] ;  /* 0x00008c00ff057b82 */ /* 0x000e280000000800 */
[----:B------:R-:W-:-:S04]  /*03f0*/  IMAD.HI.U32 R2, R2, R9, RZ ;  /* 0x0000000902027227 */ /* 0x000fc800078e00ff */
[----:B------:R-:W-:-:S05]  /*0400*/  IMAD R0, R2, R0, R9 ;  /* 0x0000000002007224 */ /* 0x000fca00078e0209 */
[----:B------:R-:W-:Y:S01]  /*0410*/  ISETP.GT.U32.AND P1, PT, R7, R0, PT ;  /* 0x000000000700720c */ /* 0x000fe20003f24070 */
[----:B0-----:R-:W-:-:S12]  /*0420*/  VIADD R5, R5, 0x1f ;  /* 0x0000001f05057836 */ /* 0x001fd80000000000 */
[----:B------:R-:W-:Y:S02]  /*0430*/  @!P1 IMAD.IADD R0, R0, 0x1, -R7 ;  /* 0x0000000100009824 */ /* 0x000fe400078e0a07 */
[----:B------:R-:W-:-:S03]  /*0440*/  @!P1 VIADD R2, R2, 0x1 ;  /* 0x0000000102029836 */ /* 0x000fc60000000000 */
[----:B------:R-:W-:Y:S02]  /*0450*/  ISETP.GE.U32.AND P0, PT, R0, R7, PT ;  /* 0x000000070000720c */ /* 0x000fe40003f06070 */
[----:B------:R-:W-:-:S04]  /*0460*/  LOP3.LUT R0, R13, R8, RZ, 0x3c, !PT ;  /* 0x000000080d007212 */ /* 0x000fc800078e3cff */
[----:B------:R-:W-:Y:S02]  /*0470*/  ISETP.GE.AND P2, PT, R0, RZ, PT ;  /* 0x000000ff0000720c */ /* 0x000fe40003f46270 */
[----:B------:R-:W0:Y:S05]  /*0480*/  S2R R0, SR_TID.X ;  /* 0x0000000000007919 */ /* 0x000e2a0000002100 */
[----:B------:R-:W-:Y:S01]  /*0490*/  @P0 VIADD R2, R2, 0x1 ;  /* 0x0000000102020836 */ /* 0x000fe20000000000 */
[----:B------:R-:W-:-:S05]  /*04a0*/  ISETP.GE.AND P0, PT, R5, 0x20, PT ;  /* 0x000000200500780c */ /* 0x000fca0003f06270 */
[----:B------:R-:W-:-:S05]  /*04b0*/  @!P2 IMAD.MOV R2, RZ, RZ, -R2 ;  /* 0x000000ffff02a224 */ /* 0x000fca00078e0a02 */
[----:B------:R-:W-:-:S09]  /*04c0*/  R2UR UR4, R2 ;  /* 0x00000000020472ca */ /* 0x000fd200000e0000 */
[----:B------:R-:W-:-:S04]  /*04d0*/  @!UP0 ULOP3.LUT UR4, URZ, UR6, URZ, 0x33, !UPT ;  /* 0x000000063f048292 */ /* 0x000fc8000f8e333f */
[----:B------:R-:W-:Y:S02]  /*04e0*/  UIADD3 UR5, -UR4, URZ, URZ ;  /* 0x0000003f04057290 */ /* 0x000fe4000fffe13f */
[----:B------:R-:W-:Y:S01]  /*04f0*/  USHF.L.U32 UR13, UR4, 0x4, URZ ;  /* 0x00000004040d7899 */ /* 0x000fe2000800063f */
[----:B0-----:R-:W-:Y:S02]  /*0500*/  LOP3.LUT R3, R0, 0x7f, RZ, 0xc0, !PT ;  /* 0x0000007f00037812 */ /* 0x001fe400078ec0ff */
[----:B------:R-:W-:Y:S01]  /*0510*/  SHF.R.U32.HI R4, RZ, 0x7, R0 ;  /* 0x00000007ff047819 */ /* 0x000fe20000011600 */
[----:B------:R-:W-:Y:S01]  /*0520*/  IMAD R2, R8, UR5, R13 ;  /* 0x0000000508027c24 */ /* 0x000fe2000f8e020d */
[----:B------:R-:W-:Y:S02]  /*0530*/  UMOV UR5, 0x400 ;  /* 0x0000040000057882 */ /* 0x000fe40000000000 */
[----:B--2---:R-:W-:Y:S01]  /*0540*/  ULEA UR12, UR12, UR5, 0x18 ;  /* 0x000000050c0c7291 */ /* 0x004fe2000f8ec03f */
[----:B------:R-:W-:Y:S01]  /*0550*/  IMAD.IADD R2, R6, 0x1, R2 ;  /* 0x0000000106027824 */ /* 0x000fe200078e0202 */
[----:B------:R-:W-:-:S03]  /*0560*/  SGXT.U32 R4, R4, 0x1 ;  /* 0x000000010404781a */ /* 0x000fc60000000000 */
[----:B------:R-:W-:Y:S01]  /*0570*/  IMAD R2, R2, 0x80, R3 ;  /* 0x0000008002027824 */ /* 0x000fe200078e0203 */
[----:B------:R-:W-:Y:S01]  /*0580*/  LOP3.LUT R3, R0, 0xff, RZ, 0xc0, !PT ;  /* 0x000000ff00037812 */ /* 0x000fe200078ec0ff */
[----:B------:R-:W-:Y:S06]  /*0590*/  @!P0 BRA `(.L_x_0) ;  /* 0x0000001000508947 */ /* 0x000fec0003800000 */
[----:B------:R-:W-:Y:S01]  /*05a0*/  IABS R14, R10 ;  /* 0x0000000a000e7213 */ /* 0x000fe20000000000 */
[----:B------:R-:W-:Y:S01]  /*05b0*/  ULDC UR6, c[0x0][0x234] ;  /* 0x00008d0000067ab9 */ /* 0x000fe20000000800 */
[----:B------:R-:W-:Y:S02]  /*05c0*/  IABS R17, R11 ;  /* 0x0000000b00117213 */ /* 0x000fe40000000000 */
[----:B------:R-:W-:Y:S01]  /*05d0*/  CS2R R24, SRZ ;  /* 0x0000000000187805 */ /* 0x000fe2000001ff00 */
[----:B------:R-:W0:Y:S01]  /*05e0*/  I2F.RP R13, R14 ;  /* 0x0000000e000d7306 */ /* 0x000e220000209400 */
[----:B------:R-:W-:Y:S02]  /*05f0*/  SHF.R.U32.HI R6, RZ, 0x5, R0 ;  /* 0x00000005ff067819 */ /* 0x000fe40000011600 */
[----:B------:R-:W-:Y:S02]  /*0600*/  CS2R R26, SRZ ;  /* 0x00000000001a7805 */ /* 0x000fe4000001ff00 */
[----:B------:R-:W-:-:S02]  /*0610*/  LOP3.LUT P3, RZ, R0, 0x80, RZ, 0xc0, !PT ;  /* 0x0000008000ff7812 */ /* 0x000fc4000786c0ff */
[----:B------:R-:W-:Y:S02]  /*0620*/  CS2R R28, SRZ ;  /* 0x00000000001c7805 */ /* 0x000fe4000001ff00 */
[----:B------:R-:W-:Y:S02]  /*0630*/  R2UR UR15, R6 ;  /* 0x00000000060f72ca */ /* 0x000fe400000e0000 */
[----:B------:R-:W-:Y:S02]  /*0640*/  CS2R R30, SRZ ;  /* 0x00000000001e7805 */ /* 0x000fe4000001ff00 */
[C---:B------:R-:W-:Y:S01]  /*0650*/  LOP3.LUT R20, R4.reuse, 0x1e, RZ, 0xfc, !PT ;  /* 0x0000001e04147812 */ /* 0x040fe200078efcff */
[----:B------:R-:W1:Y:S01]  /*0660*/  I2F.RP R12, R17 ;  /* 0x00000011000c7306 */ /* 0x000e620000209400 */
[C---:B------:R-:W-:Y:S01]  /*0670*/  LOP3.LUT R21, R4.reuse, 0x1c, RZ, 0xfc, !PT ;  /* 0x0000001c04157812 */ /* 0x040fe200078efcff */
[----:B------:R-:W-:Y:S01]  /*0680*/  UMOV UR10, 0xfffffffe ;  /* 0xfffffffe000a7882 */ /* 0x000fe20000000000 */
[C---:B------:R-:W-:Y:S01]  /*0690*/  LOP3.LUT R22, R4.reuse, 0x1a, RZ, 0xfc, !PT ;  /* 0x0000001a04167812 */ /* 0x040fe200078efcff */
[----:B------:R-:W-:Y:S01]  /*06a0*/  UMOV UR11, 0x7fffffdf ;  /* 0x7fffffdf000b7882 */ /* 0x000fe20000000000 */
[C---:B------:R-:W-:Y:S01]  /*06b0*/  LOP3.LUT R23, R4.reuse, 0x18, RZ, 0xfc, !PT ;  /* 0x0000001804177812 */ /* 0x040fe200078efcff */
[----:B------:R-:W-:Y:S01]  /*06c0*/  ULDC UR14, c[0x0][0x230] ;  /* 0x00008c00000e7ab9 */ /* 0x000fe20000000800 */
[C---:B------:R-:W-:Y:S01]  /*06d0*/  LOP3.LUT R32, R4.reuse, 0x16, RZ, 0xfc, !PT ;  /* 0x0000001604207812 */ /* 0x040fe200078efcff */
[----:B0-----:R-:W0:Y:S01]  /*06e0*/  MUFU.RCP R13, R13 ;  /* 0x0000000d000d7308 */ /* 0x001e220000001000 */
[C---:B------:R-:W-:Y:S01]  /*06f0*/  LOP3.LUT R33, R4.reuse, 0x14, RZ, 0xfc, !PT ;  /* 0x0000001404217812 */ /* 0x040fe200078efcff */
[----:B------:R-:W-:Y:S01]  /*0700*/  ULOP3.LUT UR5, UR13, 0x7, UR15, 0xf8, !UPT ;  /* 0x000000070d057892 */ /* 0x000fe2000f8ef80f */
[----:B------:R-:W-:-:S02]  /*0710*/  LOP3.LUT R38, R4, 0x12, RZ, 0xfc, !PT ;  /* 0x0000001204267812 */ /* 0x000fc400078efcff */
[C---:B------:R-:W-:Y:S01]  /*0720*/  LOP3.LUT R39, R4.reuse, 0x10, RZ, 0xfc, !PT ;  /* 0x0000001004277812 */ /* 0x040fe200078efcff */
[----:B------:R-:W-:Y:S01]  /*0730*/  ULOP3.LUT UR4, UR5, 0x8, URZ, 0xfc, !UPT ;  /* 0x0000000805047892 */ /* 0x000fe2000f8efc3f */
[C---:B------:R-:W-:Y:S01]  /*0740*/  LOP3.LUT R40, R4.reuse, 0xe, RZ, 0xfc, !PT ;  /* 0x0000000e04287812 */ /* 0x040fe200078efcff */
[----:B-1----:R-:W1:Y:S01]  /*0750*/  MUFU.RCP R12, R12 ;  /* 0x0000000c000c7308 */ /* 0x002e620000001000 */
[C---:B------:R-:W-:Y:S02]  /*0760*/  LOP3.LUT R41, R4.reuse, 0xc, RZ, 0xfc, !PT ;  /* 0x0000000c04297812 */ /* 0x040fe400078efcff */
[C---:B------:R-:W-:Y:S02]  /*0770*/  LOP3.LUT R42, R4.reuse, 0xa, RZ, 0xfc, !PT ;  /* 0x0000000a042a7812 */ /* 0x040fe400078efcff */
[C---:B------:R-:W-:Y:S02]  /*0780*/  LOP3.LUT R43, R4.reuse, 0x8, RZ, 0xfc, !PT ;  /* 0x00000008042b7812 */ /* 0x040fe400078efcff */
[----:B------:R-:W-:Y:S01]  /*0790*/  LOP3.LUT R44, R4, 0x6, RZ, 0xfc, !PT ;  /* 0x00000006042c7812 */ /* 0x000fe200078efcff */
[----:B0-----:R-:W-:-:S04]  /*07a0*/  VIADD R8, R13, 0xffffffe ;  /* 0x0ffffffe0d087836 */ /* 0x001fc80000000000 */
[----:B------:R0:W2:Y:S01]  /*07b0*/  F2I.FTZ.U32.TRUNC.NTZ R9, R8 ;  /* 0x0000000800097305 */ /* 0x0000a2000021f000 */
[----:B-1----:R-:W-:Y:S01]  /*07c0*/  VIADD R6, R12, 0xffffffe ;  /* 0x0ffffffe0c067836 */ /* 0x002fe20000000000 */
[----:B------:R-:W-:-:S06]  /*07d0*/  IABS R12, R2 ;  /* 0x00000002000c7213 */ /* 0x000fcc0000000000 */
[----:B------:R1:W3:Y:S01]  /*07e0*/  F2I.FTZ.U32.TRUNC.NTZ R7, R6 ;  /* 0x0000000600077305 */ /* 0x0002e2000021f000 */
[----:B0-----:R-:W-:Y:S02]  /*07f0*/  IMAD.MOV.U32 R8, RZ, RZ, RZ ;  /* 0x000000ffff087224 */ /* 0x001fe400078e00ff */
[----:B--2---:R-:W-:Y:S02]  /*0800*/  IMAD.MOV R15, RZ, RZ, -R9 ;  /* 0x000000ffff0f7224 */ /* 0x004fe400078e0a09 */
[----:B-1----:R-:W-:Y:S02]  /*0810*/  IMAD.U32 R6, RZ, RZ, UR4 ;  /* 0x00000004ff067e24 */ /* 0x002fe4000f8e00ff */
[----:B------:R-:W-:-:S03]  /*0820*/  IMAD R13, R15, R14, RZ ;  /* 0x0000000e0f0d7224 */ /* 0x000fc600078e02ff */
[----:B------:R-:W-:Y:S01]  /*0830*/  IABS R15, R6 ;  /* 0x00000006000f7213 */ /* 0x000fe20000000000 */
[----:B------:R-:W-:-:S04]  /*0840*/  IMAD.HI.U32 R8, R9, R13, R8 ;  /* 0x0000000d09087227 */ /* 0x000fc800078e0008 */
[----:B------:R-:W-:Y:S02]  /*0850*/  IMAD.MOV.U32 R13, RZ, RZ, R12 ;  /* 0x000000ffff0d7224 */ /* 0x000fe400078e000c */
[----:B---3--:R-:W-:Y:S02]  /*0860*/  IMAD.MOV R16, RZ, RZ, -R7 ;  /* 0x000000ffff107224 */ /* 0x008fe400078e0a07 */
[----:B------:R-:W-:-:S04]  /*0870*/  IMAD.HI.U32 R8, R8, R13, RZ ;  /* 0x0000000d08087227 */ /* 0x000fc800078e00ff */
[----:B------:R-:W-:Y:S02]  /*0880*/  IMAD R9, R16, R17, RZ ;  /* 0x0000001110097224 */ /* 0x000fe400078e02ff */
[----:B------:R-:W-:Y:S01]  /*0890*/  IMAD.MOV.U32 R6, RZ, RZ, RZ ;  /* 0x000000ffff067224 */ /* 0x000fe200078e00ff */
[----:B------:R-:W0:Y:S01]  /*08a0*/  LDC R16, c[0x0][0x23c] ;  /* 0x00008f00ff107b82 */ /* 0x000e220000000800 */
[----:B------:R-:W-:Y:S02]  /*08b0*/  IMAD.U32 R12, RZ, RZ, UR5 ;  /* 0x00000005ff0c7e24 */ /* 0x000fe4000f8e00ff */
[----:B------:R-:W-:Y:S02]  /*08c0*/  IMAD.MOV R8, RZ, RZ, -R8 ;  /* 0x000000ffff087224 */ /* 0x000fe400078e0a08 */
[----:B------:R-:W-:Y:S01]  /*08d0*/  IMAD.HI.U32 R6, R7, R9, R6 ;  /* 0x0000000907067227 */ /* 0x000fe200078e0006 */
[----:B------:R-:W-:-:S03]  /*08e0*/  IABS R12, R12 ;  /* 0x0000000c000c7213 */ /* 0x000fc60000000000 */
[C---:B------:R-:W-:Y:S02]  /*08f0*/  IMAD R13, R14.reuse, R8, R13 ;  /* 0x000000080e0d7224 */ /* 0x040fe400078e020d */
[----:B------:R-:W-:Y:S01]  /*0900*/  IMAD.MOV.U32 R9, RZ, RZ, R15 ;  /* 0x000000ffff097224 */ /* 0x000fe200078e000f */
[----:B------:R-:W-:Y:S02]  /*0910*/  SHF.R.U32.HI R15, RZ, 0x2, R0 ;  /* 0x00000002ff0f7819 */ /* 0x000fe40000011600 */
[----:B------:R-:W-:Y:S01]  /*0920*/  ISETP.GT.U32.AND P0, PT, R14, R13, PT ;  /* 0x0000000d0e00720c */ /* 0x000fe20003f04070 */
[----:B------:R-:W-:-:S04]  /*0930*/  IMAD.HI.U32 R7, R6, R9, RZ ;  /* 0x0000000906077227 */ /* 0x000fc800078e00ff */
[----:B------:R-:W-:-:S04]  /*0940*/  IMAD.HI.U32 R6, R6, R12, RZ ;  /* 0x0000000c06067227 */ /* 0x000fc800078e00ff */
[----:B------:R-:W-:Y:S01]  /*0950*/  IMAD.MOV R8, RZ, RZ, -R7 ;  /* 0x000000ffff087224 */ /* 0x000fe200078e0a07 */
[----:B------:R-:W-:Y:S01]  /*0960*/  SEL R7, RZ, 0x90, !P3 ;  /* 0x00000090ff077807 */ /* 0x000fe20005800000 */
[----:B------:R-:W-:Y:S01]  /*0970*/  IMAD.MOV R6, RZ, RZ, -R6 ;  /* 0x000000ffff067224 */ /* 0x000fe200078e0a06 */
[----:B------:R-:W-:Y:S01]  /*0980*/  ISETP.GE.AND P3, PT, R2, RZ, PT ;  /* 0x000000ff0200720c */ /* 0x000fe20003f66270 */
[C---:B------:R-:W-:Y:S01]  /*0990*/  IMAD R9, R17.reuse, R8, R9 ;  /* 0x0000000811097224 */ /* 0x040fe200078e0209 */
[----:B------:R-:W-:Y:S01]  /*09a0*/  SHF.R.S32.HI R8, RZ, 0x1f, R5 ;  /* 0x0000001fff087819 */ /* 0x000fe20000011405 */
[----:B------:R-:W-:Y:S02]  /*09b0*/  IMAD R12, R17, R6, R12 ;  /* 0x00000006110c7224 */ /* 0x000fe400078e020c */
[----:B------:R-:W-:Y:S01]  /*09c0*/  @!P0 IMAD.IADD R13, R13, 0x1, -R14 ;  /* 0x000000010d0d8824 */ /* 0x000fe200078e0a0e */
[C---:B------:R-:W-:Y:S01]  /*09d0*/  ISETP.GT.U32.AND P0, PT, R17.reuse, R9, PT ;  /* 0x000000091100720c */ /* 0x040fe20003f04070 */
[----:B------:R-:W-:Y:S01]  /*09e0*/  IMAD.SHL.U32 R6, R0, 0x2, RZ ;  /* 0x0000000200067824 */ /* 0x000fe200078e00ff */
[----:B------:R-:W-:Y:S01]  /*09f0*/  ISETP.GT.U32.AND P1, PT, R17, R12, PT ;  /* 0x0000000c1100720c */ /* 0x000fe20003f24070 */
[----:B0-----:R-:W-:Y:S01]  /*0a00*/  IMAD.SHL.U32 R19, R16, 0x20, RZ ;  /* 0x0000002010137824 */ /* 0x001fe200078e00ff */
[----:B------:R-:W-:-:S02]  /*0a10*/  ISETP.GT.U32.AND P2, PT, R14, R13, PT ;  /* 0x0000000d0e00720c */ /* 0x000fc40003f44070 */
[----:B------:R-:W-:Y:S01]  /*0a20*/  LOP3.LUT R7, R7, 0x7e, R6, 0x78, !PT ;  /* 0x0000007e07077812 */ /* 0x000fe200078e7806 */
[----:B------:R-:W-:Y:S01]  /*0a30*/  IMAD.SHL.U32 R6, R0, 0x40, RZ ;  /* 0x0000004000067824 */ /* 0x000fe200078e00ff */
[----:B------:R-:W-:-:S04]  /*0a40*/  LEA.HI R8, R8, R5, RZ, 0x5 ;  /* 0x0000000508087211 */ /* 0x000fc800078f28ff */
[----:B------:R-:W-:Y:S01]  /*0a50*/  LOP3.LUT R6, R7, 0x1000, R6, 0xf8, !PT ;  /* 0x0000100007067812 */ /* 0x000fe200078ef806 */
[--C-:B------:R-:W-:Y:S01]  /*0a60*/  @!P0 IMAD.IADD R9, R9, 0x1, -R17.reuse ;  /* 0x0000000109098824 */ /* 0x100fe200078e0a11 */
[----:B------:R-:W-:Y:S01]  /*0a70*/  ISETP.NE.AND P0, PT, R10, RZ, PT ;  /* 0x000000ff0a00720c */ /* 0x000fe20003f05270 */
[----:B------:R-:W-:Y:S01]  /*0a80*/  @!P1 IMAD.IADD R12, R12, 0x1, -R17 ;  /* 0x000000010c0c9824 */ /* 0x000fe200078e0a11 */
[----:B------:R-:W-:Y:S01]  /*0a90*/  LOP3.LUT R7, R0, 0x1f, RZ, 0xc0, !PT ;  /* 0x0000001f00077812 */ /* 0x000fe200078ec0ff */
[----:B------:R-:W-:Y:S01]  /*0aa0*/  @!P2 IMAD.IADD R13, R13, 0x1, -R14 ;  /* 0x000000010d0da824 */ /* 0x000fe200078e0a0e */
[----:B------:R-:W-:Y:S01]  /*0ab0*/  ISETP.GT.U32.AND P1, PT, R17, R9, PT ;  /* 0x000000091100720c */ /* 0x000fe20003f24070 */
[----:B------:R-:W-:Y:S01]  /*0ac0*/  IMAD.SHL.U32 R14, R3, 0x2, RZ ;  /* 0x00000002030e7824 */ /* 0x000fe200078e00ff */
[----:B------:R-:W-:Y:S01]  /*0ad0*/  ISETP.GT.U32.AND P2, PT, R17, R12, PT ;  /* 0x0000000c1100720c */ /* 0x000fe20003f44070 */
[----:B------:R-:W-:Y:S01]  /*0ae0*/  @!P3 IMAD.MOV R13, RZ, RZ, -R13 ;  /* 0x000000ffff0db224 */ /* 0x000fe200078e0a0d */
[----:B------:R-:W-:Y:S01]  /*0af0*/  SHF.R.S32.HI R8, RZ, 0x5, R8 ;  /* 0x00000005ff087819 */ /* 0x000fe20000011408 */
[----:B------:R-:W-:Y:S01]  /*0b00*/  IMAD R56, R7, R16, RZ ;  /* 0x0000001007387224 */ /* 0x000fe200078e02ff */
[----:B------:R-:W-:-:S02]  /*0b10*/  LOP3.LUT R5, R14, 0x30, R15, 0x78, !PT ;  /* 0x000000300e057812 */ /* 0x000fc400078e780f */
[----:B------:R-:W-:Y:S02]  /*0b20*/  LOP3.LUT R15, R6, 0x20, RZ, 0x3c, !PT ;  /* 0x00000020060f7812 */ /* 0x000fe400078e3cff */
[----:B------:R-:W-:Y:S02]  /*0b30*/  @!P0 LOP3.LUT R13, RZ, R10, RZ, 0x33, !PT ;  /* 0x0000000aff0d8212 */ /* 0x000fe400078e33ff */
[----:B------:R-:W-:Y:S01]  /*0b40*/  ISETP.NE.AND P0, PT, R11, RZ, PT ;  /* 0x000000ff0b00720c */ /* 0x000fe20003f05270 */
[--C-:B------:R-:W-:Y:S01]  /*0b50*/  @!P1 IMAD.IADD R9, R9, 0x1, -R17.reuse ;  /* 0x0000000109099824 */ /* 0x100fe200078e0a11 */
[----:B------:R-:W-:Y:S01]  /*0b60*/  ISETP.LE.AND P1, PT, RZ, UR4, PT ;  /* 0x00000004ff007c0c */ /* 0x000fe2000bf23270 */
[----:B------:R-:W-:Y:S01]  /*0b70*/  @!P2 IMAD.IADD R12, R12, 0x1, -R17 ;  /* 0x000000010c0ca824 */ /* 0x000fe200078e0a11 */
[----:B------:R-:W-:Y:S01]  /*0b80*/  ISETP.LE.AND P2, PT, RZ, UR5, PT ;  /* 0x00000005ff007c0c */ /* 0x000fe2000bf43270 */
[----:B------:R-:W0:Y:S01]  /*0b90*/  LDC R17, c[0x0][0x238] ;  /* 0x00008e00ff117b82 */ /* 0x000e220000000800 */
[----:B------:R-:W-:Y:S01]  /*0ba0*/  LOP3.LUT R10, RZ, R11, RZ, 0x33, !PT ;  /* 0x0000000bff0a7212 */ /* 0x000fe200078e33ff */
[----:B------:R-:W-:Y:S01]  /*0bb0*/  IMAD.MOV.U32 R11, RZ, RZ, R12 ;  /* 0x000000ffff0b7224 */ /* 0x000fe200078e000c */
[----:B------:R-:W-:Y:S01]  /*0bc0*/  ULDC.64 UR4, c[0x0][0x218] ;  /* 0x0000860000047ab9 */ /* 0x000fe20000000a00 */
[----:B------:R-:W-:Y:S01]  /*0bd0*/  IMAD R13, R13, UR6, RZ ;  /* 0x000000060d0d7c24 */ /* 0x000fe2000f8e02ff */
[----:B------:R-:W-:Y:S01]  /*0be0*/  ULDC.64 UR6, c[0x0][0x210] ;  /* 0x0000840000067ab9 */ /* 0x000fe20000000a00 */
[----:B------:R-:W-:-:S04]  /*0bf0*/  LOP3.LUT R14, R6, 0x40, RZ, 0x3c, !PT ;  /* 0x00000040060e7812 */ /* 0x000fc800078e3cff */
[----:B------:R-:W-:Y:S01]  /*0c00*/  @!P1 IMAD.MOV R9, RZ, RZ, -R9 ;  /* 0x000000ffff099224 */ /* 0x000fe200078e0a09 */
[----:B------:R-:W-:Y:S01]  /*0c10*/  LEA R55, P1, R56, UR4, 0x1 ;  /* 0x0000000438377c11 */ /* 0x000fe2000f8208ff */
[----:B------:R-:W-:Y:S01]  /*0c20*/  @!P2 IMAD.MOV R11, RZ, RZ, -R11 ;  /* 0x000000ffff0ba224 */ /* 0x000fe200078e0a0b */
[----:B------:R-:W-:Y:S01]  /*0c30*/  UIADD3 UR4, UR12, 0x2000, URZ ;  /* 0x000020000c047890 */ /* 0x000fe2000fffe03f */
[C---:B------:R-:W-:Y:S01]  /*0c40*/  LEA R34, P2, R13.reuse, UR6, 0x1 ;  /* 0x000000060d227c11 */ /* 0x040fe2000f8408ff */
[----:B------:R-:W-:Y:S01]  /*0c50*/  ULDC UR6, c[0x0][0x240] ;  /* 0x0000900000067ab9 */ /* 0x000fe20000000800 */
[C---:B------:R-:W-:Y:S01]  /*0c60*/  SEL R12, R10.reuse, R9, !P0 ;  /* 0x000000090a0c7207 */ /* 0x040fe20004000000 */
[----:B------:R-:W-:Y:S01]  /*0c70*/  USHF.R.U32.HI UR4, URZ, 0x4, UR4 ;  /* 0x000000043f047899 */ /* 0x000fe20008011604 */
[----:B------:R-:W-:Y:S02]  /*0c80*/  SEL R11, R10, R11, !P0 ;  /* 0x0000000b0a0b7207 */ /* 0x000fe40004000000 */
[C---:B------:R-:W-:Y:S01]  /*0c90*/  LOP3.LUT R9, R4.reuse, 0x4, RZ, 0xfc, !PT ;  /* 0x0000000404097812 */ /* 0x040fe200078efcff */
[----:B------:R-:W-:Y:S01]  /*0ca0*/  USGXT.U32 UR4, UR4, 0xe ;  /* 0x0000000e0404789a */ /* 0x000fe20008000000 */
[----:B------:R-:W-:Y:S01]  /*0cb0*/  LOP3.LUT R10, R4, 0x2, RZ, 0xfc, !PT ;  /* 0x00000002040a7812 */ /* 0x000fe200078efcff */
[----:B------:R-:W-:Y:S01]  /*0cc0*/  IMAD R12, R12, UR6, RZ ;  /* 0x000000060c0c7c24 */ /* 0x000fe2000f8e02ff */
[----:B------:R-:W-:Y:S01]  /*0cd0*/  LEA.HI.X.SX32 R35, R13, UR7, 0x1, P2 ;  /* 0x000000070d237c11 */ /* 0x000fe200090f0eff */
[-C--:B0-----:R-:W-:Y:S01]  /*0ce0*/  IMAD R20, R20, R17.reuse, RZ ;  /* 0x0000001114147224 */ /* 0x081fe200078e02ff */
[----:B------:R-:W-:Y:S01]  /*0cf0*/  LEA.HI.X.SX32 R56, R56, UR5, 0x1, P1 ;  /* 0x0000000538387c11 */ /* 0x000fe200088f0eff */
[-C--:B------:R-:W-:Y:S01]  /*0d00*/  IMAD R21, R21, R17.reuse, RZ ;  /* 0x0000001115157224 */ /* 0x080fe200078e02ff */
[----:B------:R-:W-:Y:S01]  /*0d10*/  LOP3.LUT R13, R6, 0x60, RZ, 0x3c, !PT ;  /* 0x00000060060d7812 */ /* 0x000fe200078e3cff */
[-C--:B------:R-:W-:Y:S01]  /*0d20*/  IMAD R22, R22, R17.reuse, RZ ;  /* 0x0000001116167224 */ /* 0x080fe200078e02ff */
[----:B------:R-:W-:Y:S01]  /*0d30*/  UMOV UR5, URZ ;  /* 0x0000003f00057c82 */ /* 0x000fe20008000000 */
[-C--:B------:R-:W-:Y:S01]  /*0d40*/  IMAD R23, R23, R17.reuse, RZ ;  /* 0x0000001117177224 */ /* 0x080fe200078e02ff */
[----:B------:R-:W-:Y:S01]  /*0d50*/  UIADD3.64 UR10, UR4, -UR10, URZ ;  /* 0x8000000a040a7297 */ /* 0x000fe2000fffe03f */
[----:B------:R-:W-:-:S02]  /*0d60*/  IMAD R32, R32, R17, RZ ;  /* 0x0000001120207224 */ /* 0x000fc400078e02ff */
[-C--:B------:R-:W-:Y:S02]  /*0d70*/  IMAD R33, R33, R17.reuse, RZ ;  /* 0x0000001121217224 */ /* 0x080fe400078e02ff */
[-C--:B------:R-:W-:Y:S02]  /*0d80*/  IMAD R38, R38, R17.reuse, RZ ;  /* 0x0000001126267224 */ /* 0x080fe400078e02ff */
[-C--:B------:R-:W-:Y:S02]  /*0d90*/  IMAD R39, R39, R17.reuse, RZ ;  /* 0x0000001127277224 */ /* 0x080fe400078e02ff */
[-C--:B------:R-:W-:Y:S02]  /*0da0*/  IMAD R40, R40, R17.reuse, RZ ;  /* 0x0000001128287224 */ /* 0x080fe400078e02ff */
[-C--:B------:R-:W-:Y:S02]  /*0db0*/  IMAD R41, R41, R17.reuse, RZ ;  /* 0x0000001129297224 */ /* 0x080fe400078e02ff */
[----:B------:R-:W-:-:S02]  /*0dc0*/  IMAD R42, R42, R17, RZ ;  /* 0x000000112a2a7224 */ /* 0x000fc400078e02ff */
[-C--:B------:R-:W-:Y:S02]  /*0dd0*/  IMAD R43, R43, R17.reuse, RZ ;  /* 0x000000112b2b7224 */ /* 0x080fe400078e02ff */
[-C--:B------:R-:W-:Y:S02]  /*0de0*/  IMAD R44, R44, R17.reuse, RZ ;  /* 0x000000112c2c7224 */ /* 0x080fe400078e02ff */
[-C--:B------:R-:W-:Y:S02]  /*0df0*/  IMAD R9, R9, R17.reuse, RZ ;  /* 0x0000001109097224 */ /* 0x080fe400078e02ff */
[-C--:B------:R-:W-:Y:S02]  /*0e00*/  IMAD R10, R10, R17.reuse, RZ ;  /* 0x000000110a0a7224 */ /* 0x080fe400078e02ff */
[----:B------:R-:W-:Y:S02]  /*0e10*/  IMAD.SHL.U32 R18, R17, 0x20, RZ ;  /* 0x0000002011127824 */ /* 0x000fe400078e00ff */
[----:B------:R-:W-:-:S02]  /*0e20*/  IMAD R17, R4, R17, RZ ;  /* 0x0000001104117224 */ /* 0x000fc400078e02ff */
[----:B------:R-:W-:-:S07]  /*0e30*/  IMAD R11, R11, UR6, RZ ;  /* 0x000000060b0b7c24 */ /* 0x000fce000f8e02ff */
.L_x_1:
[C---:B------:R-:W-:Y:S01]  /*0e40*/  ISETP.GE.AND P1, PT, R4.reuse, UR14, PT ;  /* 0x0000000e04007c0c */ /* 0x040fe2000bf26270 */
[----:B------:R-:W-:Y:S01]  /*0e50*/  IMAD.WIDE R36, R17, 0x2, R34 ;  /* 0x0000000211247825 */ /* 0x000fe200078e0222 */
[C---:B------:R-:W-:Y:S02]  /*0e60*/  LOP3.LUT R46, R4.reuse, 0x6, RZ, 0xfc, !PT ;  /* 0x00000006042e7812 */ /* 0x040fe400078efcff */
[----:B------:R-:W-:Y:S02]  /*0e70*/  LOP3.LUT R16, R4, 0x2, RZ, 0xfc, !PT ;  /* 0x0000000204107812 */ /* 0x000fe400078efcff */
[----:B------:R-:W-:Y:S02]  /*0e80*/  ISETP.GE.AND P5, PT, R46, UR14, PT ;  /* 0x0000000e2e007c0c */ /* 0x000fe4000bfa6270 */
[----:B------:R-:W-:Y:S02]  /*0e90*/  LOP3.LUT R45, R4, 0x4, RZ, 0xfc, !PT ;  /* 0x00000004042d7812 */ /* 0x000fe400078efcff */
[----:B------:R-:W-:-:S02]  /*0ea0*/  ISETP.GE.AND P3, PT, R16, UR14, PT ;  /* 0x0000000e10007c0c */ /* 0x000fc4000bf66270 */
[----:B------:R-:W-:Y:S02]  /*0eb0*/  PRMT R60, RZ, 0x7610, R60 ;  /* 0x00007610ff3c7816 */ /* 0x000fe4000000003c */
[----:B------:R-:W-:Y:S02]  /*0ec0*/  LOP3.LUT R47, R4, 0x8, RZ, 0xfc, !PT ;  /* 0x00000008042f7812 */ /* 0x000fe400078efcff */
[----:B------:R-:W-:Y:S01]  /*0ed0*/  ISETP.GE.AND P4, PT, R45, UR14, PT ;  /* 0x0000000e2d007c0c */ /* 0x000fe2000bf86270 */
[----:B------:R-:W-:Y:S01]  /*0ee0*/  IMAD.WIDE R58, R44, 0x2, R34 ;  /* 0x000000022c3a7825 */ /* 0x000fe200078e0222 */
[----:B------:R-:W-:Y:S01]  /*0ef0*/  ISETP.GE.AND P0, PT, R47, UR14, PT ;  /* 0x0000000e2f007c0c */ /* 0x000fe2000bf06270 */
[----:B------:R0:W2:Y:S01]  /*0f00*/  @!P1 LDG.E.U16 R60, desc[UR16][R36.64] ;  /* 0x00000010243c9981 */ /* 0x0000a2000c1e1500 */
[----:B------:R-:W-:Y:S01]  /*0f10*/  PRMT R49, RZ, 0x7610, R49 ;  /* 0x00007610ff317816 */ /* 0x000fe20000000031 */
[----:B------:R-:W-:Y:S01]  /*0f20*/  IMAD.WIDE R50, R9, 0x2, R34 ;  /* 0x0000000209327825 */ /* 0x000fe200078e0222 */
[----:B------:R-:W-:-:S02]  /*0f30*/  PRMT R46, RZ, 0x7610, R46 ;  /* 0x00007610ff2e7816 */ /* 0x000fc4000000002e */
[C---:B------:R-:W-:Y:S02]  /*0f40*/  LOP3.LUT R45, R4.reuse, 0xc, RZ, 0xfc, !PT ;  /* 0x0000000c042d7812 */ /* 0x040fe400078efcff */
[----:B------:R-:W-:Y:S01]  /*0f50*/  LOP3.LUT R16, R4, 0xa, RZ, 0xfc, !PT ;  /* 0x0000000a04107812 */ /* 0x000fe200078efcff */
[----:B------:R1:W3:Y:S01]  /*0f60*/  @!P5 LDG.E.U16 R49, desc[UR16][R58.64] ;  /* 0x000000103a31d981 */ /* 0x0002e2000c1e1500 */
[----:B------:R-:W-:Y:S01]  /*0f70*/  PRMT R53, RZ, 0x7610, R53 ;  /* 0x00007610ff357816 */ /* 0x000fe20000000035 */
[----:B0-----:R-:W-:Y:S01]  /*0f80*/  IMAD.WIDE R36, R10, 0x2, R34 ;  /* 0x000000020a247825 */ /* 0x001fe200078e0222 */
[----:B------:R-:W-:Y:S02]  /*0f90*/  ISETP.GE.AND P1, PT, R45, UR14, PT ;  /* 0x0000000e2d007c0c */ /* 0x000fe4000bf26270 */
[----:B------:R-:W-:Y:S02]  /*0fa0*/  ISETP.GE.AND P2, PT, R16, UR14, PT ;  /* 0x0000000e10007c0c */ /* 0x000fe4000bf46270 */
[----:B------:R0:W4:Y:S01]  /*0fb0*/  @!P3 LDG.E.U16 R46, desc[UR16][R36.64] ;  /* 0x00000010242eb981 */ /* 0x000122000c1e1500 */
[----:B------:R-:W-:-:S02]  /*0fc0*/  LOP3.LUT R47, R4, 0x10, RZ, 0xfc, !PT ;  /* 0x00000010042f7812 */ /* 0x000fc400078efcff */
[----:B-1----:R-:W-:Y:S01]  /*0fd0*/  PRMT R59, RZ, 0x7610, R59 ;  /* 0x00007610ff3b7816 */ /* 0x002fe2000000003b */
[----:B------:R1:W5:Y:S01]  /*0fe0*/  @!P4 LDG.E.U16 R53, desc[UR16][R50.64] ;  /* 0x000000103235c981 */ /* 0x000362000c1e1500 */
[----:B------:R-:W-:Y:S01]  /*0ff0*/  LOP3.LUT R16, R4, 0xe, RZ, 0xfc, !PT ;  /* 0x0000000e04107812 */ /* 0x000fe200078efcff */
[----:B0-----:R-:W-:Y:S01]  /*1000*/  IMAD.WIDE R36, R43, 0x2, R34 ;  /* 0x000000022b247825 */ /* 0x001fe200078e0222 */
[----:B------:R-:W-:Y:S02]  /*1010*/  ISETP.GE.AND P4, PT, R47, UR14, PT ;  /* 0x0000000e2f007c0c */ /* 0x000fe4000bf86270 */
[----:B------:R-:W-:Y:S02]  /*1020*/  ISETP.GE.AND P3, PT, R16, UR14, PT ;  /* 0x0000000e10007c0c */ /* 0x000fe4000bf66270 */
[----:B------:R0:W3:Y:S01]  /*1030*/  @!P0 LDG.E.U16 R59, desc[UR16][R36.64] ;  /* 0x00000010243b8981 */ /* 0x0000e2000c1e1500 */
[----:B------:R-:W-:Y:S02]  /*1040*/  PRMT R52, RZ, 0x7610, R52 ;  /* 0x00007610ff347816 */ /* 0x000fe40000000034 */
[----:B------:R-:W-:Y:S01]  /*1050*/  LOP3.LUT R16, R4, 0x12, RZ, 0xfc, !PT ;  /* 0x0000001204107812 */ /* 0x000fe200078efcff */
[----:B-1----:R-:W-:Y:S01]  /*1060*/  IMAD.WIDE R50, R42, 0x2, R34 ;  /* 0x000000022a327825 */ /* 0x002fe200078e0222 */
[----:B------:R-:W-:-:S03]  /*1070*/  PRMT R45, RZ, 0x7610, R45 ;  /* 0x00007610ff2d7816 */ /* 0x000fc6000000002d */
[----:B0-----:R-:W-:Y:S01]  /*1080*/  IMAD.WIDE R36, R41, 0x2, R34 ;  /* 0x0000000229247825 */ /* 0x001fe200078e0222 */
[----:B------:R-:W-:Y:S02]  /*1090*/  ISETP.GE.AND P0, PT, R16, UR14, PT ;  /* 0x0000000e10007c0c */ /* 0x000fe4000bf06270 */
[----:B------:R-:W5:Y:S01]  /*10a0*/  @!P2 LDG.E.U16 R45, desc[UR16][R50.64] ;  /* 0x00000010322da981 */ /* 0x000f62000c1e1500 */
[----:B------:R-:W-:Y:S02]  /*10b0*/  PRMT R58, RZ, 0x7610, R58 ;  /* 0x00007610ff3a7816 */ /* 0x000fe4000000003a */
[----:B------:R-:W-:Y:S01]  /*10c0*/  LOP3.LUT R16, R4, 0x14, RZ, 0xfc, !PT ;  /* 0x0000001404107812 */ /* 0x000fe200078efcff */
[----:B------:R0:W5:Y:S01]  /*10d0*/  @!P1 LDG.E.U16 R52, desc[UR16][R36.64] ;  /* 0x0000001024349981 */ /* 0x000162000c1e1500 */
[----:B------:R-:W-:Y:S02]  /*10e0*/  PRMT R48, RZ, 0x7610, R48 ;  /* 0x00007610ff307816 */ /* 0x000fe40000000030 */
[----:B------:R-:W-:-:S02]  /*10f0*/  ISETP.GE.AND P1, PT, R16, UR14, PT ;  /* 0x0000000e10007c0c */ /* 0x000fc4000bf26270 */
[----:B------:R-:W-:Y:S01]  /*1100*/  PRMT R16, RZ, 0x7610, R16 ;  /* 0x00007610ff107816 */ /* 0x000fe20000000010 */
[----:B0-----:R-:W-:Y:S01]  /*1110*/  IMAD.WIDE R36, R39, 0x2, R34 ;  /* 0x0000000227247825 */ /* 0x001fe200078e0222 */
[----:B------:R-:W-:-:S03]  /*1120*/  LOP3.LUT R47, R4, 0x16, RZ, 0xfc, !PT ;  /* 0x00000016042f7812 */ /* 0x000fc600078efcff */
[--C-:B------:R-:W-:Y:S01]  /*1130*/  IMAD.WIDE R50, R40, 0x2, R34.reuse ;  /* 0x0000000228327825 */ /* 0x100fe200078e0222 */
[----:B------:R0:W4:Y:S04]  /*1140*/  @!P4 LDG.E.U16 R58, desc[UR16][R36.64] ;  /* 0x00000010243ac981 */ /* 0x000128000c1e1500 */
[----:B------:R1:W5:Y:S01]  /*1150*/  @!P3 LDG.E.U16 R48, desc[UR16][R50.64] ;  /* 0x000000103230b981 */ /* 0x000362000c1e1500 */
[----:B0-----:R-:W-:Y:S01]  /*1160*/  IMAD.WIDE R36, R38, 0x2, R34 ;  /* 0x0000000226247825 */ /* 0x001fe200078e0222 */
[----:B-1----:R-:W-:-:S04]  /*1170*/  PRMT R51, RZ, 0x7610, R51 ;  /* 0x00007610ff337816 */ /* 0x002fc80000000033 */
[----:B------:R0:W5:Y:S01]  /*1180*/  @!P0 LDG.E.U16 R16, desc[UR16][R36.64] ;  /* 0x0000001024108981 */ /* 0x000162000c1e1500 */
[----:B------:R-:W-:Y:S02]  /*1190*/  ISETP.GE.AND P0, PT, R47, UR14, PT ;  /* 0x0000000e2f007c0c */ /* 0x000fe4000bf06270 */
[----:B------:R-:W-:Y:S01]  /*11a0*/  LOP3.LUT R47, R4, 0x18, RZ, 0xfc, !PT ;  /* 0x00000018042f7812 */ /* 0x000fe200078efcff */
[----:B0-----:R-:W-:-:S05]  /*11b0*/  IMAD.WIDE R36, R33, 0x2, R34 ;  /* 0x0000000221247825 */ /* 0x001fca00078e0222 */
[----:B------:R0:W5:Y:S01]  /*11c0*/  @!P1 LDG.E.U16 R51, desc[UR16][R36.64] ;  /* 0x0000001024339981 */ /* 0x000162000c1e1500 */
[----:B------:R-:W-:Y:S02]  /*11d0*/  ISETP.GE.AND P1, PT, R47, UR14, PT ;  /* 0x0000000e2f007c0c */ /* 0x000fe4000bf26270 */
[----:B------:R-:W-:Y:S02]  /*11e0*/  PRMT R47, RZ, 0x7610, R47 ;  /* 0x00007610ff2f7816 */ /* 0x000fe4000000002f */
[----:B------:R-:W-:Y:S01]  /*11f0*/  PRMT R57, RZ, 0x7610, R57 ;  /* 0x00007610ff397816 */ /* 0x000fe20000000039 */
[----:B0-----:R-:W-:-:S05]  /*1200*/  IMAD.WIDE R36, R32, 0x2, R34 ;  /* 0x0000000220247825 */ /* 0x001fca00078e0222 */
[----:B------:R0:W5:Y:S02]  /*1210*/  @!P0 LDG.E.U16 R47, desc[UR16][R36.64] ;  /* 0x00000010242f8981 */ /* 0x000164000c1e1500 */
[----:B0-----:R-:W-:-:S05]  /*1220*/  IMAD.WIDE R36, R23, 0x2, R34 ;  /* 0x0000000217247825 */ /* 0x001fca00078e0222 */
[----:B------:R0:W3:Y:S01]  /*1230*/  @!P1 LDG.E.U16 R57, desc[UR16][R36.64] ;  /* 0x0000001024399981 */ /* 0x0000e2000c1e1500 */
[----:B------:R-:W-:-:S04]  /*1240*/  LOP3.LUT R50, R4, 0x1a, RZ, 0xfc, !PT ;  /* 0x0000001a04327812 */ /* 0x000fc800078efcff */
[----:B------:R-:W-:Y:S02]  /*1250*/  ISETP.GE.AND P0, PT, R50, UR14, PT ;  /* 0x0000000e32007c0c */ /* 0x000fe4000bf06270 */
[----:B------:R-:W-:Y:S01]  /*1260*/  PRMT R54, RZ, 0x7610, R54 ;  /* 0x00007610ff367816 */ /* 0x000fe20000000036 */
[----:B0-----:R-:W-:Y:S01]  /*1270*/  IMAD.WIDE R36, R22, 0x2, R34 ;  /* 0x0000000216247825 */ /* 0x001fe200078e0222 */
[----:B------:R-:W-:-:S09]  /*1280*/  LOP3.LUT R50, R4, 0x1c, RZ, 0xfc, !PT ;  /* 0x0000001c04327812 */ /* 0x000fd200078efcff */
[----:B------:R0:W5:Y:S01]  /*1290*/  @!P0 LDG.E.U16 R54, desc[UR16][R36.64] ;  /* 0x0000001024368981 */ /* 0x000162000c1e1500 */
[----:B------:R-:W-:Y:S02]  /*12a0*/  ISETP.GE.AND P0, PT, R50, UR14, PT ;  /* 0x0000000e32007c0c */ /* 0x000fe4000bf06270 */
[----:B------:R-:W-:Y:S02]  /*12b0*/  PRMT R50, RZ, 0x7610, R50 ;  /* 0x00007610ff327816 */ /* 0x000fe40000000032 */
[----:B------:R-:W-:Y:S01]  /*12c0*/  LOP3.LUT R61, R4, 0x1e, RZ, 0xfc, !PT ;  /* 0x0000001e043d7812 */ /* 0x000fe200078efcff */
[----:B0-----:R-:W-:-:S08]  /*12d0*/  IMAD.WIDE R36, R21, 0x2, R34 ;  /* 0x0000000215247825 */ /* 0x001fd000078e0222 */
[----:B------:R0:W5:Y:S01]  /*12e0*/  @!P0 LDG.E.U16 R50, desc[UR16][R36.64] ;  /* 0x0000001024328981 */ /* 0x000162000c1e1500 */
[----:B------:R-:W-:Y:S02]  /*12f0*/  ISETP.GE.AND P0, PT, R61, UR14, PT ;  /* 0x0000000e3d007c0c */ /* 0x000fe4000bf06270 */
[----:B------:R-:W-:Y:S01]  /*1300*/  PRMT R61, RZ, 0x7610, R61 ;  /* 0x00007610ff3d7816 */ /* 0x000fe2000000003d */
[----:B0-----:R-:W-:-:S10]  /*1310*/  IMAD.WIDE R36, R20, 0x2, R34 ;  /* 0x0000000214247825 */ /* 0x001fd400078e0222 */
[----:B------:R0:W5:Y:S01]  /*1320*/  @!P0 LDG.E.U16 R61, desc[UR16][R36.64] ;  /* 0x00000010243d8981 */ /* 0x000162000c1e1500 */
[----:B------:R-:W-:Y:S01]  /*1330*/  BAR.SYNC.DEFER_BLOCKING 0x0 ;  /* 0x0000000000007b1d */ /* 0x000fe20000010000 */
[----:B------:R-:W-:-:S05]  /*1340*/  ISETP.GE.AND P0, PT, R7, UR14, PT ;  /* 0x0000000e07007c0c */ /* 0x000fca000bf06270 */
[----:B--2---:R1:W-:Y:S02]  /*1350*/  STS.U16 [R6+UR12], R60 ;  /* 0x0000003c06007988 */ /* 0x0043e4000800040c */
[----:B-1----:R-:W-:Y:S02]  /*1360*/  PRMT R60, RZ, 0x7610, R60 ;  /* 0x00007610ff3c7816 */ /* 0x002fe4000000003c */
[----:B---3--:R1:W-:Y:S02]  /*1370*/  STS.U16 [R6+UR12+0xc00], R57 ;  /* 0x000c003906007988 */ /* 0x0083e4000800040c */
[----:B-1----:R-:W-:Y:S02]  /*1380*/  IMAD.MOV.U32 R57, RZ, RZ, R56 ;  /* 0x000000ffff397224 */ /* 0x002fe400078e0038 */
[--C-:B------:R-:W-:Y:S01]  /*1390*/  IMAD.MOV.U32 R56, RZ, RZ, R55.reuse ;  /* 0x000000ffff387224 */ /* 0x100fe200078e0037 */
[----:B------:R-:W-:-:S03]  /*13a0*/  PRMT R55, RZ, 0x7610, R55 ;  /* 0x00007610ff377816 */ /* 0x000fc60000000037 */
[----:B0-----:R-:W-:-:S05]  /*13b0*/  IMAD.WIDE R36, R11, 0x2, R56 ;  /* 0x000000020b247825 */ /* 0x001fca00078e0238 */
[----:B------:R0:W2:Y:S02]  /*13c0*/  @!P0 LDG.E.U16 R55, desc[UR16][R36.64] ;  /* 0x0000001024378981 */ /* 0x0000a4000c1e1500 */
[----:B0-----:R-:W-:-:S05]  /*13d0*/  IMAD.WIDE R36, R12, 0x2, R56 ;  /* 0x000000020c247825 */ /* 0x001fca00078e0238 */
[----:B------:R-:W3:Y:S04]  /*13e0*/  @!P0 LDG.E.U16 R60, desc[UR16][R36.64] ;  /* 0x00000010243c8981 */ /* 0x000ee8000c1e1500 */
[----:B------:R-:W-:Y:S04]  /*13f0*/  STS.U16 [R6+UR12+0x400], R59 ;  /* 0x0004003b06007988 */ /* 0x000fe8000800040c */
[----:B----4-:R-:W-:Y:S04]  /*1400*/  STS.U16 [R6+UR12+0x800], R58 ;  /* 0x0008003a06007988 */ /* 0x010fe8000800040c */
[----:B------:R-:W-:Y:S04]  /*1410*/  STS.U16 [R15+UR12+0x100], R46 ;  /* 0x0001002e0f007988 */ /* 0x000fe8000800040c */
[----:B-----5:R-:W-:Y:S04]  /*1420*/  STS.U16 [R15+UR12+0x500], R45 ;  /* 0x0005002d0f007988 */ /* 0x020fe8000800040c */
[----:B------:R-:W-:Y:S04]  /*1430*/  STS.U16 [R15+UR12+0x900], R16 ;  /* 0x000900100f007988 */ /* 0x000fe8000800040c */
        /* <DEDUP_REMOVED lines=8> */
[----:B------:R-:W-:Y:S01]  /*14c0*/  STS.U16 [R13+UR12+0xf00], R61 ;  /* 0x000f003d0d007988 */ /* 0x000fe2000800040c */
[----:B------:R-:W-:-:S04]  /*14d0*/  USHF.L.U32 UR6, UR15, 0x6, URZ ;  /* 0x000000060f067899 */ /* 0x000fc8000800063f */
[----:B------:R-:W-:-:S04]  /*14e0*/  ULOP3.LUT UR6, UR6, 0x100, URZ, 0xc0, !UPT ;  /* 0x0000010006067892 */ /* 0x000fc8000f8ec03f */
[----:B------:R-:W-:-:S04]  /*14f0*/  ULEA.HI UR6, UR12, UR6, URZ, 0x1c ;  /* 0x000000060c067291 */ /* 0x000fc8000f8fe03f */
[----:B------:R-:W-:Y:S01]  /*1500*/  ULOP3.LUT UR6, UR6, 0x3fff, URZ, 0xc0, !UPT ;  /* 0x00003fff06067892 */ /* 0x000fe2000f8ec03f */
[----:B------:R-:W-:Y:S01]  /*1510*/  UMOV UR22, UR4 ;  /* 0x0000000400167c82 */ /* 0x000fe20008000000 */
[----:B------:R-:W-:Y:S01]  /*1520*/  UMOV UR23, 0x80000020 ;  /* 0x8000002000177882 */ /* 0x000fe20000000000 */
[----:B------:R-:W-:-:S04]  /*1530*/  UMOV UR21, 0x40000040 ;  /* 0x4000004000157882 */ /* 0x000fc80000000000 */
[----:B------:R-:W-:Y:S01]  /*1540*/  UMOV UR20, UR6 ;  /* 0x0000000600147c82 */ /* 0x000fe20008000000 */
[----:B------:R-:W-:Y:S01]  /*1550*/  UMOV UR8, 0x80 ;  /* 0x0000008000087882 */ /* 0x000fe20000000000 */
[----:B------:R-:W-:Y:S01]  /*1560*/  UMOV UR9, 0x40000040 ;  /* 0x4000004000097882 */ /* 0x000fe20000000000 */
[----:B------:R-:W-:Y:S02]  /*1570*/  UMOV UR7, URZ ;  /* 0x0000003f00077c82 */ /* 0x000fe40008000000 */
[----:B------:R-:W-:Y:S01]  /*1580*/  UIADD3.64 UR8, UR6, UR8, URZ ;  /* 0x0000000806087297 */ /* 0x000fe2000fffe03f */
[----:B------:R-:W-:-:S05]  /*1590*/  VIADD R8, R8, 0xffffffff ;  /* 0xffffffff08087836 */ /* 0x000fca0000000000 */
[----:B------:R-:W-:Y:S01]  /*15a0*/  ISETP.NE.U32.AND P0, PT, R8, RZ, PT ;  /* 0x000000ff0800720c */ /* 0x000fe20003f05070 */
[----:B------:R-:W-:Y:S01]  /*15b0*/  IMAD.WIDE R56, R19, 0x2, R56 ;  /* 0x0000000213387825 */ /* 0x000fe200078e0238 */
[----:B------:R-:W-:-:S03]  /*15c0*/  UIADD3 UR14, UR14, -0x20, URZ ;  /* 0xffffffe00e0e7890 */ /* 0x000fc6000fffe03f */
[----:B------:R-:W-:Y:S01]  /*15d0*/  IMAD.WIDE R34, R18, 0x2, R34 ;  /* 0x0000000212227825 */ /* 0x000fe200078e0222 */
[----:B--2---:R0:W-:Y:S04]  /*15e0*/  STS.U16 [R5+UR12+0x2000], R55 ;  /* 0x0020003705007988 */ /* 0x0041e8000800040c */
[----:B---3--:R1:W-:Y:S01]  /*15f0*/  STS.U16 [R5+UR12+0x2200], R60 ;  /* 0x0022003c05007988 */ /* 0x0083e2000800040c */
[----:B------:R2:W-:Y:S06]  /*1600*/  MEMBAR.ALL.CTA ;  /* 0x0000000000007992 */ /* 0x0005ec0000008000 */
[----:B--2---:R-:W2:Y:S02]  /*1610*/  FENCE.VIEW.ASYNC.S ;  /* 0x00000000000073c6 */ /* 0x004ea40000000000 */
[----:B--2---:R-:W-:Y:S06]  /*1620*/  BAR.SYNC.DEFER_BLOCKING 0x0 ;  /* 0x0000000000007b1d */ /* 0x004fec0000010000 */
[----:B------:R-:W-:-:S06]  /*1630*/  WARPGROUP.ARRIVE ;  /* 0x00000000000079c5 */ /* 0x000fcc0000000000 */
[----:B------:R-:W-:Y:S04]  /*1640*/  HGMMA.64x16x16.F32.BF16 R24, gdesc[UR20].tnspA, R24 ;  /* 0x20200000141879f0 */ /* 0x000fe80008701818 */
[----:B------:R-:W-:Y:S01]  /*1650*/  HGMMA.64x16x16.F32.BF16 R24, gdesc[UR8].tnspA, R24, gsb0 ;  /* 0x20200000081879f0 */ /* 0x000fe20008001818 */
[----:B0-----:R-:W-:Y:S02]  /*1660*/  IMAD.MOV.U32 R55, RZ, RZ, R56 ;  /* 0x000000ffff377224 */ /* 0x001fe400078e0038 */
[----:B------:R-:W-:Y:S01]  /*1670*/  IMAD.MOV.U32 R56, RZ, RZ, R57 ;  /* 0x000000ffff387224 */ /* 0x000fe200078e0039 */
[----:B------:R-:W-:Y:S02]  /*1680*/  WARPGROUP.DEPBAR.LE gsb0, 0x0 ;  /* 0x00008000000079c5 */ /* 0x000fe40000010000 */
[----:B-1----:R-:W-:Y:S05]  /*1690*/  @P0 BRA `(.L_x_1) ;  /* 0xfffffff400e80947 */ /* 0x002fea000383ffff */
[----:B------:R-:W-:Y:S02]  /*16a0*/  F2FP.BF16.F32.PACK_AB R27, R31, R27 ;  /* 0x0000001b1f1b723e */ /* 0x000fe400000010ff */
[----:B------:R-:W-:Y:S02]  /*16b0*/  F2FP.BF16.F32.PACK_AB R26, R30, R26 ;  /* 0x0000001a1e1a723e */ /* 0x000fe400000010ff */
[----:B------:R-:W-:Y:S02]  /*16c0*/  F2FP.BF16.F32.PACK_AB R25, R29, R25 ;  /* 0x000000191d19723e */ /* 0x000fe400000010ff */
[----:B------:R-:W-:-:S07]  /*16d0*/  F2FP.BF16.F32.PACK_AB R24, R28, R24 ;  /* 0x000000181c18723e */ /* 0x000fce00000010ff */
.L_x_0:
[----:B------:R-:W-:Y:S01]  /*16e0*/  BAR.SYNC.DEFER_BLOCKING 0x0 ;  /* 0x0000000000007b1d */ /* 0x000fe20000010000 */
[C---:B------:R-:W-:Y:S01]  /*16f0*/  IMAD.SHL.U32 R5, R0.reuse, 0x10, RZ ;  /* 0x0000001000057824 */ /* 0x040fe200078e00ff */
[----:B------:R-:W-:Y:S01]  /*1700*/  LEA R8, R3, UR12, 0x4 ;  /* 0x0000000c03087c11 */ /* 0x000fe2000f8e20ff */
[----:B------:R-:W-:Y:S01]  /*1710*/  IMAD.SHL.U32 R6, R0, 0x100, RZ ;  /* 0x0000010000067824 */ /* 0x000fe200078e00ff */
[----:B------:R-:W-:Y:S01]  /*1720*/  LOP3.LUT R3, R4, UR13, RZ, 0xfc, !PT ;  /* 0x0000000d04037c12 */ /* 0x000fe2000f8efcff */
[----:B------:R-:W-:Y:S01]  /*1730*/  IMAD.SHL.U32 R0, R0, 0x8, RZ ;  /* 0x0000000800007824 */ /* 0x000fe200078e00ff */
[----:B------:R-:W-:Y:S01]  /*1740*/  LOP3.LUT R5, R5, 0x70, RZ, 0xc0, !PT ;  /* 0x0000007005057812 */ /* 0x000fe200078ec0ff */
[----:B------:R-:W-:Y:S01]  /*1750*/  IMAD.U32 R13, RZ, RZ, UR13 ;  /* 0x0000000dff0d7e24 */ /* 0x000fe2000f8e00ff */
[----:B------:R-:W-:Y:S01]  /*1760*/  LOP3.LUT R6, R6, 0x800, RZ, 0xc0, !PT ;  /* 0x0000080006067812 */ /* 0x000fe200078ec0ff */
[----:B------:R-:W-:Y:S01]  /*1770*/  ULDC.64 UR6, c[0x0][0x228] ;  /* 0x00008a0000067ab9 */ /* 0x000fe20000000a00 */
[----:B------:R-:W-:Y:S01]  /*1780*/  LOP3.LUT R0, R0, 0x780, RZ, 0xc0, !PT ;  /* 0x0000078000007812 */ /* 0x000fe200078ec0ff */
[----:B------:R-:W-:Y:S01]  /*1790*/  ULDC UR4, c[0x0][0x244] ;  /* 0x0000910000047ab9 */ /* 0x000fe20000000800 */
[----:B------:R-:W-:-:S02]  /*17a0*/  IADD3 R5, R6, UR12, R5 ;  /* 0x0000000c06057c10 */ /* 0x000fc4000fffe005 */
[C---:B------:R-:W-:Y:S01]  /*17b0*/  ISETP.GE.AND P0, PT, R2.reuse, UR6, PT ;  /* 0x0000000602007c0c */ /* 0x040fe2000bf06270 */
[----:B------:R-:W-:Y:S01]  /*17c0*/  IMAD R2, R2, UR4, RZ ;  /* 0x0000000402027c24 */ /* 0x000fe2000f8e02ff */
[----:B------:R-:W-:Y:S01]  /*17d0*/  ULDC UR6, c[0x0][0x248] ;  /* 0x0000920000067ab9 */ /* 0x000fe20000000800 */
[----:B------:R-:W-:Y:S01]  /*17e0*/  IMAD.IADD R0, R0, 0x1, R5 ;  /* 0x0000000100007824 */ /* 0x000fe200078e0205 */
[----:B------:R-:W-:Y:S01]  /*17f0*/  ULDC.64 UR4, c[0x0][0x220] ;  /* 0x0000880000047ab9 */ /* 0x000fe20000000a00 */
[C---:B------:R-:W-:Y:S01]  /*1800*/  ISETP.LT.AND P1, PT, R3.reuse, UR7, !P0 ;  /* 0x0000000703007c0c */ /* 0x040fe2000c721270 */
[----:B------:R-:W-:Y:S01]  /*1810*/  IMAD R3, R3, UR6, RZ ;  /* 0x0000000603037c24 */ /* 0x000fe2000f8e02ff */
[C---:B------:R-:W-:Y:S02]  /*1820*/  LEA R16, P2, R2.reuse, UR4, 0x1 ;  /* 0x0000000402107c11 */ /* 0x040fe4000f8408ff */
[----:B------:R-:W-:Y:S01]  /*1830*/  LOP3.LUT R19, R13, 0xe, R4, 0xfe, !PT ;  /* 0x0000000e0d137812 */ /* 0x000fe200078efe04 */
[----:B------:R0:W-:Y:S01]  /*1840*/  STSM.16.M88.4 [R0], R24 ;  /* 0x0000001800007844 */ /* 0x0001e20000000200 */
[----:B------:R-:W-:-:S02]  /*1850*/  LEA.HI.X.SX32 R20, R2, UR5, 0x1, P2 ;  /* 0x0000000502147c11 */ /* 0x000fc400090f0eff */
[C-C-:B------:R-:W-:Y:S01]  /*1860*/  LOP3.LUT R21, R13.reuse, 0xc, R4.reuse, 0xfe, !PT ;  /* 0x0000000c0d157812 */ /* 0x140fe200078efe04 */
[----:B------:R-:W-:Y:S01]  /*1870*/  BAR.SYNC.DEFER_BLOCKING 0x0 ;  /* 0x0000000000007b1d */ /* 0x000fe20000010000 */
[--C-:B------:R-:W-:Y:S01]  /*1880*/  LOP3.LUT R22, R13, 0xa, R4.reuse, 0xfe, !PT ;  /* 0x0000000a0d167812 */ /* 0x100fe200078efe04 */
[----:B------:R-:W-:Y:S01]  /*1890*/  IMAD R18, R19, UR6, RZ ;  /* 0x0000000613127c24 */ /* 0x000fe2000f8e02ff */
[----:B------:R-:W-:Y:S01]  /*18a0*/  LEA R2, P2, R3, R16, 0x1 ;  /* 0x0000001003027211 */ /* 0x000fe200078408ff */
[----:B------:R-:W-:Y:S02]  /*18b0*/  IMAD R17, R21, UR6, RZ ;  /* 0x0000000615117c24 */ /* 0x000fe4000f8e02ff */
[----:B------:R-:W-:Y:S01]  /*18c0*/  IMAD R15, R22, UR6, RZ ;  /* 0x00000006160f7c24 */ /* 0x000fe2000f8e02ff */
[----:B------:R-:W-:Y:S02]  /*18d0*/  LEA.HI.X.SX32 R3, R3, R20, 0x1, P2 ;  /* 0x0000001403037211 */ /* 0x000fe400010f0eff */
[----:B0-----:R-:W-:-:S04]  /*18e0*/  LOP3.LUT R0, R13, 0x2, R4, 0xfe, !PT ;  /* 0x000000020d007812 */ /* 0x001fc800078efe04 */
[C---:B------:R-:W-:Y:S01]  /*18f0*/  ISETP.LT.AND P4, PT, R0.reuse, UR7, !P0 ;  /* 0x0000000700007c0c */ /* 0x040fe2000c781270 */
[----:B------:R-:W-:Y:S01]  /*1900*/  IMAD R5, R0, UR6, RZ ;  /* 0x0000000600057c24 */ /* 0x000fe2000f8e02ff */
[----:B------:R-:W-:-:S04]  /*1910*/  LOP3.LUT R0, R13, 0x8, R4, 0xfe, !PT ;  /* 0x000000080d007812 */ /* 0x000fc800078efe04 */
[C---:B------:R-:W-:Y:S01]  /*1920*/  LEA R6, P3, R5.reuse, R16, 0x1 ;  /* 0x0000001005067211 */ /* 0x040fe200078608ff */
[----:B------:R-:W0:Y:S03]  /*1930*/  LDS.128 R8, [R8] ;  /* 0x0000000008087984 */ /* 0x000e260000000c00 */
[----:B------:R-:W-:Y:S02]  /*1940*/  LEA.HI.X.SX32 R7, R5, R20, 0x1, P3 ;  /* 0x0000001405077211 */ /* 0x000fe400018f0eff */
[C-C-:B------:R-:W-:Y:S02]  /*1950*/  LOP3.LUT R5, R13.reuse, 0x6, R4.reuse, 0xfe, !PT ;  /* 0x000000060d057812 */ /* 0x140fe400078efe04 */
[----:B------:R-:W-:Y:S02]  /*1960*/  LOP3.LUT R4, R13, 0x4, R4, 0xfe, !PT ;  /* 0x000000040d047812 */ /* 0x000fe400078efe04 */
[----:B------:R-:W-:Y:S01]  /*1970*/  ISETP.LT.AND P3, PT, R0, UR7, !P0 ;  /* 0x0000000700007c0c */ /* 0x000fe2000c761270 */
[----:B------:R-:W-:Y:S01]  /*1980*/  IMAD R13, R5, UR6, RZ ;  /* 0x00000006050d7c24 */ /* 0x000fe2000f8e02ff */
[C---:B------:R-:W-:Y:S01]  /*1990*/  ISETP.LT.AND P5, PT, R4.reuse, UR7, !P0 ;  /* 0x0000000704007c0c */ /* 0x040fe2000c7a1270 */
[----:B------:R-:W-:-:S02]  /*19a0*/  IMAD R12, R4, UR6, RZ ;  /* 0x00000006040c7c24 */ /* 0x000fc4000f8e02ff */
[----:B------:R-:W-:-:S03]  /*19b0*/  IMAD R0, R0, UR6, RZ ;  /* 0x0000000600007c24 */ /* 0x000fc6000f8e02ff */
[C---:B------:R-:W-:Y:S01]  /*19c0*/  LEA R4, P6, R12.reuse, R16, 0x1 ;  /* 0x000000100c047211 */ /* 0x040fe200078c08ff */
[----:B0-----:R0:W-:Y:S04]  /*19d0*/  @P1 STG.E.U16 desc[UR16][R2.64], R8 ;  /* 0x0000000802001986 */ /* 0x0011e8000c101510 */
[----:B------:R1:W-:Y:S01]  /*19e0*/  @P4 STG.E.U16 desc[UR16][R6.64], R9 ;  /* 0x0000000906004986 */ /* 0x0003e2000c101510 */
[----:B------:R-:W-:Y:S02]  /*19f0*/  ISETP.LT.AND P4, PT, R5, UR7, !P0 ;  /* 0x0000000705007c0c */ /* 0x000fe4000c781270 */
[----:B------:R-:W-:Y:S02]  /*1a00*/  LEA.HI.X.SX32 R5, R12, R20, 0x1, P6 ;  /* 0x000000140c057211 */ /* 0x000fe400030f0eff */
[----:B------:R-:W-:-:S02]  /*1a10*/  LEA R12, P6, R15, R16, 0x1 ;  /* 0x000000100f0c7211 */ /* 0x000fc400078c08ff */
[CC--:B0-----:R-:W-:Y:S01]  /*1a20*/  LEA R2, P1, R13.reuse, R16.reuse, 0x1 ;  /* 0x000000100d027211 */ /* 0x0c1fe200078208ff */
[----:B------:R0:W-:Y:S01]  /*1a30*/  @P5 STG.E.U16 desc[UR16][R4.64], R10 ;  /* 0x0000000a04005986 */ /* 0x0001e2000c101510 */
[----:B------:R-:W-:Y:S02]  /*1a40*/  PRMT R8, R8, 0x7632, R8 ;  /* 0x0000763208087816 */ /* 0x000fe40000000008 */
[C---:B-1----:R-:W-:Y:S02]  /*1a50*/  LEA R6, P2, R0.reuse, R16, 0x1 ;  /* 0x0000001000067211 */ /* 0x042fe400078408ff */
[----:B------:R-:W-:Y:S02]  /*1a60*/  LEA.HI.X.SX32 R3, R13, R20, 0x1, P1 ;  /* 0x000000140d037211 */ /* 0x000fe400008f0eff */
[----:B------:R-:W-:Y:S02]  /*1a70*/  LEA R14, P1, R17, R16, 0x1 ;  /* 0x00000010110e7211 */ /* 0x000fe400078208ff */
[-C--:B------:R-:W-:Y:S01]  /*1a80*/  LEA.HI.X.SX32 R7, R0, R20.reuse, 0x1, P2 ;  /* 0x0000001400077211 */ /* 0x080fe200010f0eff */
[----:B------:R0:W-:Y:S01]  /*1a90*/  @P4 STG.E.U16 desc[UR16][R2.64], R11 ;  /* 0x0000000b02004986 */ /* 0x0001e2000c101510 */
[----:B------:R-:W-:-:S02]  /*1aa0*/  LEA.HI.X.SX32 R13, R15, R20, 0x1, P6 ;  /* 0x000000140f0d7211 */ /* 0x000fc400030f0eff */
[----:B------:R-:W-:Y:S01]  /*1ab0*/  ISETP.LT.AND P2, PT, R22, UR7, !P0 ;  /* 0x0000000716007c0c */ /* 0x000fe2000c741270 */
[----:B------:R0:W-:Y:S01]  /*1ac0*/  @P3 STG.E.U16 desc[UR16][R6.64], R8 ;  /* 0x0000000806003986 */ /* 0x0001e2000c101510 */
[----:B------:R-:W-:Y:S02]  /*1ad0*/  LEA.HI.X.SX32 R15, R17, R20, 0x1, P1 ;  /* 0x00000014110f7211 */ /* 0x000fe400008f0eff */
[----:B------:R-:W-:Y:S02]  /*1ae0*/  ISETP.LT.AND P1, PT, R21, UR7, !P0 ;  /* 0x0000000715007c0c */ /* 0x000fe4000c721270 */
[----:B------:R-:W-:Y:S02]  /*1af0*/  ISETP.LT.AND P0, PT, R19, UR7, !P0 ;  /* 0x0000000713007c0c */ /* 0x000fe4000c701270 */
[----:B------:R-:W-:Y:S02]  /*1b00*/  PRMT R9, R9, 0x7632, R9 ;  /* 0x0000763209097816 */ /* 0x000fe40000000009 */
[----:B------:R-:W-:-:S02]  /*1b10*/  PRMT R0, R10, 0x7632, R0 ;  /* 0x000076320a007816 */ /* 0x000fc40000000000 */
[C---:B------:R-:W-:Y:S01]  /*1b20*/  LEA R16, P6, R18.reuse, R16, 0x1 ;  /* 0x0000001012107211 */ /* 0x040fe200078c08ff */
[----:B------:R0:W-:Y:S03]  /*1b30*/  @P2 STG.E.U16 desc[UR16][R12.64], R9 ;  /* 0x000000090c002986 */ /* 0x0001e6000c101510 */
[----:B------:R-:W-:Y:S01]  /*1b40*/  LEA.HI.X.SX32 R17, R18, R20, 0x1, P6 ;  /* 0x0000001412117211 */ /* 0x000fe200030f0eff */
[----:B------:R0:W-:Y:S02]  /*1b50*/  @P1 STG.E.U16 desc[UR16][R14.64], R0 ;  /* 0x000000000e001986 */ /* 0x0001e4000c101510 */
[----:B------:R-:W-:Y:S06]  /*1b60*/  @!P0 EXIT ;  /* 0x000000000000894d */ /* 0x000fec0003800000 */
[----:B0-----:R-:W-:-:S05]  /*1b70*/  PRMT R8, R11, 0x7632, R8 ;  /* 0x000076320b087816 */ /* 0x001fca0000000008 */
[----:B------:R-:W-:Y:S01]  /*1b80*/  STG.E.U16 desc[UR16][R16.64], R8 ;  /* 0x0000000810007986 */ /* 0x000fe2000c101510 */
[----:B------:R-:W-:Y:S05]  /*1b90*/  EXIT ;  /* 0x000000000000794d */ /* 0x000fea0003800000 */
.L_x_2:
[----:B------:R-:W-:-:S00]  /*1ba0*/  BRA `(.L_x_2) ;  /* 0xfffffffc00fc7947 */ /* 0x000fc0000383ffff */
[----:B------:R-:W-:-:S00]  /*1bb0*/  NOP ;  /* 0x0000000000007918 */ /* 0x000fc00000000000 */
        /* <DEDUP_REMOVED lines=12> */
.L_x_3:


//--------------------- .nv.shared.matmul_kernel  --------------------------
	.section	.nv.shared.matmul_kernel,"aw",@nobits
	.sectionflags	@""
	.align	16
	.zero		1024


//--------------------- .nv.shared.reserved.0     --------------------------
	.section	.nv.shared.reserved.0,"aw",@nobits
	.weak		__nv_reservedSMEM_offset_0_alias
	.size		__nv_reservedSMEM_offset_0_alias, 0, 0
	.other		__nv_reservedSMEM_offset_0_alias,@"STO_CUDA_RESERVED_SHARED STV_DEFAULT"
__nv_reservedSMEM_offset_0_alias:
	.zero		0


//--------------------- .nv.constant0.matmul_kernel --------------------------
	.section	.nv.constant0.matmul_kernel,"a",@progbits
	.sectionflags	@""
	.align	4
.nv.constant0.matmul_kernel:
	.zero		608


//--------------------- SYMBOLS --------------------------

	.type		.nv.reservedSmem.offset0,@object
	.size		.nv.reservedSmem.offset0,0x4
